	.target	sm_100

	.elftype	@"ET_EXEC"


//--------------------- .note.nv.tkinfo           --------------------------
	.section	.note.nv.tkinfo,"",@"SHT_NOTE"
	.sectionflags	@"SHF_NOTE_NV_TKINFO"
	.tkinfo
        /*0018*/ 	.word	0x00000081
        /*0030*/ 	.string	""
        /*0030*/ 	.string	"ptxas"
        /*0030*/ 	.string	"Cuda compilation tools, release 12.9, V12.9.86"
        /*0030*/ 	.string	"Build cuda_12.9.r12.9/compiler.36037853_0"
        /*0030*/ 	.string	"-regUsageLevel 10 -arch sm_100f -m 64 "



//--------------------- .note.nv.cuver            --------------------------
	.section	.note.nv.cuver,"",@"SHT_NOTE"
	.sectionflags	@"SHF_NOTE_NV_CUVER"
        /*0018*/ 	.short	0x0001
        /*001a*/ 	.short	0x0064
        /*001c*/ 	.short	0x0001
        /*001e*/ 	.short	0x0000
        /*0020*/ 	.short	0x0001
        /*0022*/ 	.short	0x0000


//--------------------- .nv.info                  --------------------------
	.section	.nv.info,"",@"SHT_CUDA_INFO"
	.align	4


	//----- nvinfo : EIATTR_REGCOUNT
	.align		4
        /*0000*/ 	.byte	0x04, 0x2f
        /*0002*/ 	.short	(.L_15 - .L_14)
	.align		4
.L_14:
        /*0004*/ 	.word	index@(_ZN9deep_gemm24sm100_fp8_gemm_1d1d_implILN4cute4UMMA5MajorE0ELS3_0ELj0ELj7168ELj2048ELj128ELj128ELj128ELj1ELj128ELj128ELj128ELj5ELj128ELj128ELj1ELb0ELj140ELNS_8GemmTypeE0ELb0EN7cutlass10bfloat16_tENS_16EpilogueIdentityEEEvPijjj14CUtensorMap_stS9_S9_S9_S9_)
        /*0008*/ 	.word	0x00000034


	//----- nvinfo : EIATTR_FRAME_SIZE
	.align		4
.L_15:
        /*000c*/ 	.byte	0x04, 0x11
        /*000e*/ 	.short	(.L_17 - .L_16)
	.align		4
.L_16:
        /*0010*/ 	.word	index@($__internal_3_$__cuda_sm20_div_u16)
        /*0014*/ 	.word	0x00000000


	//----- nvinfo : EIATTR_FRAME_SIZE
	.align		4
.L_17:
        /*0018*/ 	.byte	0x04, 0x11
        /*001a*/ 	.short	(.L_19 - .L_18)
	.align		4
.L_18:
        /*001c*/ 	.word	index@($__internal_2_$__cuda_sm10x_tcgen05_guardrail_trap_unallocated_columns_being_dealloced)
        /*0020*/ 	.word	0x00000000


	//----- nvinfo : EIATTR_FRAME_SIZE
	.align		4
.L_19:
        /*0024*/ 	.byte	0x04, 0x11
        /*0026*/ 	.short	(.L_21 - .L_20)
	.align		4
.L_20:
        /*0028*/ 	.word	index@($__internal_1_$__cuda_sm10x_tcgen05_guardrail_trap_phase_invalid_during_alloc)
        /*002c*/ 	.word	0x00000000


	//----- nvinfo : EIATTR_FRAME_SIZE
	.align		4
.L_21:
        /*0030*/ 	.byte	0x04, 0x11
        /*0032*/ 	.short	(.L_23 - .L_22)
	.align		4
.L_22:
        /*0034*/ 	.word	index@($__internal_0_$__cuda_sm10x_tcgen05_guardrail_trap_col_being_dealloced_not_returned_by_alloc)
        /*0038*/ 	.word	0x00000000


	//----- nvinfo : EIATTR_FRAME_SIZE
	.align		4
.L_23:
        /*003c*/ 	.byte	0x04, 0x11
        /*003e*/ 	.short	(.L_25 - .L_24)
	.align		4
.L_24:
        /*0040*/ 	.word	index@(_ZN9deep_gemm24sm100_fp8_gemm_1d1d_implILN4cute4UMMA5MajorE0ELS3_0ELj0ELj7168ELj2048ELj128ELj128ELj128ELj1ELj128ELj128ELj128ELj5ELj128ELj128ELj1ELb0ELj140ELNS_8GemmTypeE0ELb0EN7cutlass10bfloat16_tENS_16EpilogueIdentityEEEvPijjj14CUtensorMap_stS9_S9_S9_S9_)
        /*0044*/ 	.word	0x00000000


	//----- nvinfo : EIATTR_MIN_STACK_SIZE
	.align		4
.L_25:
        /*0048*/ 	.byte	0x04, 0x12
        /*004a*/ 	.short	(.L_27 - .L_26)
	.align		4
.L_26:
        /*004c*/ 	.word	index@(_ZN9deep_gemm24sm100_fp8_gemm_1d1d_implILN4cute4UMMA5MajorE0ELS3_0ELj0ELj7168ELj2048ELj128ELj128ELj128ELj1ELj128ELj128ELj128ELj5ELj128ELj128ELj1ELb0ELj140ELNS_8GemmTypeE0ELb0EN7cutlass10bfloat16_tENS_16EpilogueIdentityEEEvPijjj14CUtensorMap_stS9_S9_S9_S9_)
        /*0050*/ 	.word	0x00000000
.L_27:


//--------------------- .nv.info._ZN9deep_gemm24sm100_fp8_gemm_1d1d_implILN4cute4UMMA5MajorE0ELS3_0ELj0ELj7168ELj2048ELj128ELj128ELj128ELj1ELj128ELj128ELj128ELj5ELj128ELj128ELj1ELb0ELj140ELNS_8GemmTypeE0ELb0EN7cutlass10bfloat16_tENS_16EpilogueIdentityEEEvPijjj14CUtensorMap_stS9_S9_S9_S9_ --------------------------
	.section	.nv.info._ZN9deep_gemm24sm100_fp8_gemm_1d1d_implILN4cute4UMMA5MajorE0ELS3_0ELj0ELj7168ELj2048ELj128ELj128ELj128ELj1ELj128ELj128ELj128ELj5ELj128ELj128ELj1ELb0ELj140ELNS_8GemmTypeE0ELb0EN7cutlass10bfloat16_tENS_16EpilogueIdentityEEEvPijjj14CUtensorMap_stS9_S9_S9_S9_,"",@"SHT_CUDA_INFO"
	.sectionflags	@""
	.align	4


	//----- nvinfo : EIATTR_CUDA_API_VERSION
	.align		4
        /*0000*/ 	.byte	0x04, 0x37
        /*0002*/ 	.short	(.L_29 - .L_28)
.L_28:
        /*0004*/ 	.word	0x00000081


	//----- nvinfo : EIATTR_KPARAM_INFO
	.align		4
.L_29:
        /*0008*/ 	.byte	0x04, 0x17
        /*000a*/ 	.short	(.L_31 - .L_30)
.L_30:
        /*000c*/ 	.word	0x00000000
        /*0010*/ 	.short	0x0008
        /*0012*/ 	.short	0x0240
        /*0014*/ 	.byte	0x00, 0xf0, 0x01, 0x02


	//----- nvinfo : EIATTR_KPARAM_INFO
	.align		4
.L_31:
        /*0018*/ 	.byte	0x04, 0x17
        /*001a*/ 	.short	(.L_33 - .L_32)
.L_32:
        /*001c*/ 	.word	0x00000000
        /*0020*/ 	.short	0x0007
        /*0022*/ 	.short	0x01c0
        /*0024*/ 	.byte	0x00, 0xf0, 0x01, 0x02


	//----- nvinfo : EIATTR_KPARAM_INFO
	.align		4
.L_33:
        /*0028*/ 	.byte	0x04, 0x17
        /*002a*/ 	.short	(.L_35 - .L_34)
.L_34:
        /*002c*/ 	.word	0x00000000
        /*0030*/ 	.short	0x0006
        /*0032*/ 	.short	0x0140
        /*0034*/ 	.byte	0x00, 0xf0, 0x01, 0x02


	//----- nvinfo : EIATTR_KPARAM_INFO
	.align		4
.L_35:
        /*0038*/ 	.byte	0x04, 0x17
        /*003a*/ 	.short	(.L_37 - .L_36)
.L_36:
        /*003c*/ 	.word	0x00000000
        /*0040*/ 	.short	0x0005
        /*0042*/ 	.short	0x00c0
        /*0044*/ 	.byte	0x00, 0xf0, 0x01, 0x02


	//----- nvinfo : EIATTR_KPARAM_INFO
	.align		4
.L_37:
        /*0048*/ 	.byte	0x04, 0x17
        /*004a*/ 	.short	(.L_39 - .L_38)
.L_38:
        /*004c*/ 	.word	0x00000000
        /*0050*/ 	.short	0x0004
        /*0052*/ 	.short	0x0040
        /*0054*/ 	.byte	0x00, 0xf0, 0x01, 0x02


	//----- nvinfo : EIATTR_KPARAM_INFO
	.align		4
.L_39:
        /*0058*/ 	.byte	0x04, 0x17
        /*005a*/ 	.short	(.L_41 - .L_40)
.L_40:
        /*005c*/ 	.word	0x00000000
        /*0060*/ 	.short	0x0003
        /*0062*/ 	.short	0x0010
        /*0064*/ 	.byte	0x00, 0xf0, 0x11, 0x00


	//----- nvinfo : EIATTR_KPARAM_INFO
	.align		4
.L_41:
        /*0068*/ 	.byte	0x04, 0x17
        /*006a*/ 	.short	(.L_43 - .L_42)
.L_42:
        /*006c*/ 	.word	0x00000000
        /*0070*/ 	.short	0x0002
        /*0072*/ 	.short	0x000c
        /*0074*/ 	.byte	0x00, 0xf0, 0x11, 0x00


	//----- nvinfo : EIATTR_KPARAM_INFO
	.align		4
.L_43:
        /*0078*/ 	.byte	0x04, 0x17
        /*007a*/ 	.short	(.L_45 - .L_44)
.L_44:
        /*007c*/ 	.word	0x00000000
        /*0080*/ 	.short	0x0001
        /*0082*/ 	.short	0x0008
        /*0084*/ 	.byte	0x00, 0xf0, 0x11, 0x00


	//----- nvinfo : EIATTR_KPARAM_INFO
	.align		4
.L_45:
        /*0088*/ 	.byte	0x04, 0x17
        /*008a*/ 	.short	(.L_47 - .L_46)
.L_46:
        /*008c*/ 	.word	0x00000000
        /*0090*/ 	.short	0x0000
        /*0092*/ 	.short	0x0000
        /*0094*/ 	.byte	0x00, 0xf5, 0x21, 0x00


	//----- nvinfo : EIATTR_AT_ENTRY_FRAGMENTS
	.align		4
.L_47:
        /*0098*/ 	.byte	0x04, 0x4f
        /*009a*/ 	.short	(.L_49 - .L_48)


	//   ....[0]....
.L_48:
        /*009c*/ 	.word	0x00000004


	//----- nvinfo : EIATTR_RESERVED_SMEM_USED
	.align		4
.L_49:
        /*00a0*/ 	.byte	0x01, 0x41
	.zero		2


	//----- nvinfo : EIATTR_SPARSE_MMA_MASK
	.align		4
        /*00a4*/ 	.byte	0x03, 0x50
        /*00a6*/ 	.short	0x0000


	//----- nvinfo : EIATTR_TCGEN05_1CTA_USED
	.align		4
        /*00a8*/ 	.byte	0x01, 0x51
	.zero		2


	//----- nvinfo : EIATTR_MAXREG_COUNT
	.align		4
        /*00ac*/ 	.byte	0x03, 0x1b
        /*00ae*/ 	.short	0x00ff


	//----- nvinfo : EIATTR_NUM_BARRIERS
	.align		4
        /*00b0*/ 	.byte	0x02, 0x4c
        /*00b2*/ 	.byte	0x09
	.zero		1


	//----- nvinfo : EIATTR_INT_WARP_WIDE_INSTR_OFFSETS
	.align		4
        /*00b4*/ 	.byte	0x04, 0x31
        /*00b6*/ 	.short	(.L_51 - .L_50)


	//   ....[0]....
.L_50:
        /*00b8*/ 	.word	0x00004f30


	//   ....[1]....
        /*00bc*/ 	.word	0x00004f50


	//----- nvinfo : EIATTR_COOP_GROUP_MASK_REGIDS
	.align		4
.L_51:
        /*00c0*/ 	.byte	0x04, 0x29
        /*00c2*/ 	.short	(.L_53 - .L_52)


	//   ....[0]....
.L_52:
        /*00c4*/ 	.word	0xffffffff


	//   ....[1]....
        /*00c8*/ 	.word	0xffffffff


	//   ....[2]....
        /*00cc*/ 	.word	0xffffffff


	//   ....[3]....
        /*00d0*/ 	.word	0xffffffff


	//   ....[4]....
        /*00d4*/ 	.word	0xffffffff


	//   ....[5]....
        /*00d8*/ 	.word	0xffffffff


	//   ....[6]....
        /*00dc*/ 	.word	0xffffffff


	//   ....[7]....
        /*00e0*/ 	.word	0xffffffff


	//   ....[8]....
        /*00e4*/ 	.word	0xffffffff


	//   ....[9]....
        /*00e8*/ 	.word	0xffffffff


	//   ....[10]....
        /*00ec*/ 	.word	0xffffffff


	//   ....[11]....
        /*00f0*/ 	.word	0xffffffff


	//   ....[12]....
        /*00f4*/ 	.word	0xffffffff


	//----- nvinfo : EIATTR_COOP_GROUP_INSTR_OFFSETS
	.align		4
.L_53:
        /*00f8*/ 	.byte	0x04, 0x28
        /*00fa*/ 	.short	(.L_55 - .L_54)


	//   ....[0]....
.L_54:
        /*00fc*/ 	.word	0x00000030


	//   ....[1]....
        /*0100*/ 	.word	0x000004a0


	//   ....[2]....
        /*0104*/ 	.word	0x00000760


	//   ....[3]....
        /*0108*/ 	.word	0x00000c00


	//   ....[4]....
        /*010c*/ 	.word	0x00000c90


	//   ....[5]....
        /*0110*/ 	.word	0x00001280


	//   ....[6]....
        /*0114*/ 	.word	0x000012a0


	//   ....[7]....
        /*0118*/ 	.word	0x000012c0


	//   ....[8]....
        /*011c*/ 	.word	0x00001510


	//   ....[9]....
        /*0120*/ 	.word	0x00001540


	//   ....[10]....
        /*0124*/ 	.word	0x00001560


	//   ....[11]....
        /*0128*/ 	.word	0x00004e50


	//   ....[12]....
        /*012c*/ 	.word	0x00005010


	//----- nvinfo : EIATTR_VRC_CTA_INIT_COUNT
	.align		4
.L_55:
        /*0130*/ 	.byte	0x02, 0x4a
        /*0132*/ 	.byte	0x80
	.zero		1


	//----- nvinfo : EIATTR_MBARRIER_INSTR_OFFSETS
	.align		4
        /*0134*/ 	.byte	0x04, 0x39
        /*0136*/ 	.short	(.L_57 - .L_56)


	//   ....[0]....
.L_56:
        /*0138*/ 	.word	0x00000330
        /*013c*/ 	.word	0x000000ff
        /*0140*/ 	.word	0x00031400
        /*0144*/ 	.short	0x0100
        /*0146*/ 	.byte	0x05
	.zero		1


	//   ....[1]....
        /*0148*/ 	.word	0x00000340
        /*014c*/ 	.word	0x000000ff
        /*0150*/ 	.word	0x00031428
        /*0154*/ 	.short	0x0100
        /*0156*/ 	.byte	0x05
	.zero		1


	//   ....[2]....
        /*0158*/ 	.word	0x00000350
        /*015c*/ 	.word	0x000000ff
        /*0160*/ 	.word	0x00031450
        /*0164*/ 	.short	0x0100
        /*0166*/ 	.byte	0x05
	.zero		1


	//   ....[3]....
        /*0168*/ 	.word	0x00000360
        /*016c*/ 	.word	0x000000ff
        /*0170*/ 	.word	0x00031408
        /*0174*/ 	.short	0x0100
        /*0176*/ 	.byte	0x05
	.zero		1


	//   ....[4]....
        /*0178*/ 	.word	0x00000370
        /*017c*/ 	.word	0x000000ff
        /*0180*/ 	.word	0x00031430
        /*0184*/ 	.short	0x0100
        /*0186*/ 	.byte	0x05
	.zero		1


	//   ....[5]....
        /*0188*/ 	.word	0x00000380
        /*018c*/ 	.word	0x000000ff
        /*0190*/ 	.word	0x00031458
        /*0194*/ 	.short	0x0100
        /*0196*/ 	.byte	0x05
	.zero		1


	//   ....[6]....
        /*0198*/ 	.word	0x00000390
        /*019c*/ 	.word	0x000000ff
        /*01a0*/ 	.word	0x00031410
        /*01a4*/ 	.short	0x0100
        /*01a6*/ 	.byte	0x05
	.zero		1


	//   ....[7]....
        /*01a8*/ 	.word	0x000003a0
        /*01ac*/ 	.word	0x000000ff
        /*01b0*/ 	.word	0x00031438
        /*01b4*/ 	.short	0x0100
        /*01b6*/ 	.byte	0x05
	.zero		1


	//   ....[8]....
        /*01b8*/ 	.word	0x000003b0
        /*01bc*/ 	.word	0x000000ff
        /*01c0*/ 	.word	0x00031460
        /*01c4*/ 	.short	0x0100
        /*01c6*/ 	.byte	0x05
	.zero		1


	//   ....[9]....
        /*01c8*/ 	.word	0x000003c0
        /*01cc*/ 	.word	0x000000ff
        /*01d0*/ 	.word	0x00031418
        /*01d4*/ 	.short	0x0100
        /*01d6*/ 	.byte	0x05
	.zero		1


	//   ....[10]....
        /*01d8*/ 	.word	0x000003d0
        /*01dc*/ 	.word	0x000000ff
        /*01e0*/ 	.word	0x00031440
        /*01e4*/ 	.short	0x0100
        /*01e6*/ 	.byte	0x05
	.zero		1


	//   ....[11]....
        /*01e8*/ 	.word	0x000003e0
        /*01ec*/ 	.word	0x000000ff
        /*01f0*/ 	.word	0x00031468
        /*01f4*/ 	.short	0x0100
        /*01f6*/ 	.byte	0x05
	.zero		1


	//   ....[12]....
        /*01f8*/ 	.word	0x000003f0
        /*01fc*/ 	.word	0x000000ff
        /*0200*/ 	.word	0x00031420
        /*0204*/ 	.short	0x0100
        /*0206*/ 	.byte	0x05
	.zero		1


	//   ....[13]....
        /*0208*/ 	.word	0x00000400
        /*020c*/ 	.word	0x000000ff
        /*0210*/ 	.word	0x00031448
        /*0214*/ 	.short	0x0100
        /*0216*/ 	.byte	0x05
	.zero		1


	//   ....[14]....
        /*0218*/ 	.word	0x00000410
        /*021c*/ 	.word	0x000000ff
        /*0220*/ 	.word	0x00031470
        /*0224*/ 	.short	0x0100
        /*0226*/ 	.byte	0x05
	.zero		1


	//   ....[15]....
        /*0228*/ 	.word	0x00000420
        /*022c*/ 	.word	0x000000ff
        /*0230*/ 	.word	0x00031478
        /*0234*/ 	.short	0x0100
        /*0236*/ 	.byte	0x05
	.zero		1


	//   ....[16]....
        /*0238*/ 	.word	0x00000430
        /*023c*/ 	.word	0x000000ff
        /*0240*/ 	.word	0x00031488
        /*0244*/ 	.short	0x0100
        /*0246*/ 	.byte	0x05
	.zero		1


	//   ....[17]....
        /*0248*/ 	.word	0x00000440
        /*024c*/ 	.word	0x000000ff
        /*0250*/ 	.word	0x00031480
        /*0254*/ 	.short	0x0100
        /*0256*/ 	.byte	0x05
	.zero		1


	//   ....[18]....
        /*0258*/ 	.word	0x00000450
        /*025c*/ 	.word	0x000000ff
        /*0260*/ 	.word	0x00031490
        /*0264*/ 	.short	0x0100
        /*0266*/ 	.byte	0x05
	.zero		1


	//   ....[19]....
        /*0268*/ 	.word	0x00000a80
        /*026c*/ 	.word	0x00000006
        /*0270*/ 	.word	0x00031400
        /*0274*/ 	.short	0x010a
        /*0276*/ 	.byte	0xff
	.zero		1


	//   ....[20]....
        /*0278*/ 	.word	0x00000d00
        /*027c*/ 	.word	0x00000004
        /*0280*/ 	.word	0x00000000
        /*0284*/ 	.short	0x0101
        /*0286*/ 	.byte	0xff
	.zero		1


	//   ....[21]....
        /*0288*/ 	.word	0x00000d10
        /*028c*/ 	.word	0x00000002
        /*0290*/ 	.word	0x00031400
        /*0294*/ 	.short	0x010a
        /*0296*/ 	.byte	0xff
	.zero		1


	//   ....[22]....
        /*0298*/ 	.word	0x00000db0
        /*029c*/ 	.word	0x00000002
        /*02a0*/ 	.word	0x00000000
        /*02a4*/ 	.short	0x0101
        /*02a6*/ 	.byte	0xff
	.zero		1


	//   ....[23]....
        /*02a8*/ 	.word	0x000010d0
        /*02ac*/ 	.word	0x00000000
        /*02b0*/ 	.word	0x00031488
        /*02b4*/ 	.short	0x010a
        /*02b6*/ 	.byte	0x08
	.zero		1


	//   ....[24]....
        /*02b8*/ 	.word	0x00001170
        /*02bc*/ 	.word	0x000000ff
        /*02c0*/ 	.word	0x00031450
        /*02c4*/ 	.short	0x010a
        /*02c6*/ 	.byte	0x0d
	.zero		1


	//   ....[25]....
        /*02c8*/ 	.word	0x000014e0
        /*02cc*/ 	.word	0x000000ff
        /*02d0*/ 	.word	0x00031450
        /*02d4*/ 	.short	0x010a
        /*02d6*/ 	.byte	0x09
	.zero		1


	//   ....[26]....
        /*02d8*/ 	.word	0x00001b10
        /*02dc*/ 	.word	0x00000002
        /*02e0*/ 	.word	0x00000028
        /*02e4*/ 	.short	0x010a
        /*02e6*/ 	.byte	0xff
	.zero		1


	//   ....[27]....
        /*02e8*/ 	.word	0x00001f40
        /*02ec*/ 	.word	0x00000004
        /*02f0*/ 	.word	0x00000028
        /*02f4*/ 	.short	0x010a
        /*02f6*/ 	.byte	0xff
	.zero		1


	//   ....[28]....
        /*02f8*/ 	.word	0x00002130
        /*02fc*/ 	.word	0x0000000a
        /*0300*/ 	.word	0x00000028
        /*0304*/ 	.short	0x010a
        /*0306*/ 	.byte	0xff
	.zero		1


	//   ....[29]....
        /*0308*/ 	.word	0x00002310
        /*030c*/ 	.word	0x00000002
        /*0310*/ 	.word	0x00000028
        /*0314*/ 	.short	0x010a
        /*0316*/ 	.byte	0xff
	.zero		1


	//   ....[30]....
        /*0318*/ 	.word	0x00002500
        /*031c*/ 	.word	0x00000004
        /*0320*/ 	.word	0x00000028
        /*0324*/ 	.short	0x010a
        /*0326*/ 	.byte	0xff
	.zero		1


	//   ....[31]....
        /*0328*/ 	.word	0x000027d0
        /*032c*/ 	.word	0x00000002
        /*0330*/ 	.word	0x00000028
        /*0334*/ 	.short	0x010a
        /*0336*/ 	.byte	0xff
	.zero		1


	//   ....[32]....
        /*0338*/ 	.word	0x000029b0
        /*033c*/ 	.word	0x00000004
        /*0340*/ 	.word	0x00000028
        /*0344*/ 	.short	0x010a
        /*0346*/ 	.byte	0xff
	.zero		1


	//   ....[33]....
        /*0348*/ 	.word	0x00002b90
        /*034c*/ 	.word	0x00000002
        /*0350*/ 	.word	0x00000028
        /*0354*/ 	.short	0x010a
        /*0356*/ 	.byte	0xff
	.zero		1


	//   ....[34]....
        /*0358*/ 	.word	0x00002d80
        /*035c*/ 	.word	0x00000004
        /*0360*/ 	.word	0x00000028
        /*0364*/ 	.short	0x010a
        /*0366*/ 	.byte	0xff
	.zero		1


	//   ....[35]....
        /*0368*/ 	.word	0x00003050
        /*036c*/ 	.word	0x00000002
        /*0370*/ 	.word	0x00000028
        /*0374*/ 	.short	0x010a
        /*0376*/ 	.byte	0xff
	.zero		1


	//   ....[36]....
        /*0378*/ 	.word	0x00003230
        /*037c*/ 	.word	0x00000004
        /*0380*/ 	.word	0x00000028
        /*0384*/ 	.short	0x010a
        /*0386*/ 	.byte	0xff
	.zero		1


	//   ....[37]....
        /*0388*/ 	.word	0x00003410
        /*038c*/ 	.word	0x00000002
        /*0390*/ 	.word	0x00000028
        /*0394*/ 	.short	0x010a
        /*0396*/ 	.byte	0xff
	.zero		1


	//   ....[38]....
        /*0398*/ 	.word	0x00003600
        /*039c*/ 	.word	0x00000004
        /*03a0*/ 	.word	0x00000028
        /*03a4*/ 	.short	0x010a
        /*03a6*/ 	.byte	0xff
	.zero		1


	//   ....[39]....
        /*03a8*/ 	.word	0x000038d0
        /*03ac*/ 	.word	0x00000002
        /*03b0*/ 	.word	0x00000028
        /*03b4*/ 	.short	0x010a
        /*03b6*/ 	.byte	0xff
	.zero		1


	//   ....[40]....
        /*03b8*/ 	.word	0x00003ab0
        /*03bc*/ 	.word	0x00000004
        /*03c0*/ 	.word	0x00000028
        /*03c4*/ 	.short	0x010a
        /*03c6*/ 	.byte	0xff
	.zero		1


	//   ....[41]....
        /*03c8*/ 	.word	0x00003c40
        /*03cc*/ 	.word	0x00000002
        /*03d0*/ 	.word	0x00000028
        /*03d4*/ 	.short	0x010a
        /*03d6*/ 	.byte	0xff
	.zero		1


	//   ....[42]....
        /*03d8*/ 	.word	0x00004290
        /*03dc*/ 	.word	0x00000002
        /*03e0*/ 	.word	0x00031478
        /*03e4*/ 	.short	0x010a
        /*03e6*/ 	.byte	0xff
	.zero		1


	//   ....[43]....
        /*03e8*/ 	.word	0x00004cc0
        /*03ec*/ 	.word	0x00000002
        /*03f0*/ 	.word	0x00000000
        /*03f4*/ 	.short	0x0101
        /*03f6*/ 	.byte	0xff
	.zero		1


	//   ....[44]....
        /*03f8*/ 	.word	0x00005040
        /*03fc*/ 	.word	0x00000006
        /*0400*/ 	.word	0x00031400
        /*0404*/ 	.short	0x010a
        /*0406*/ 	.byte	0xff
	.zero		1


	//   ....[45]....
        /*0408*/ 	.word	0x000050a0
        /*040c*/ 	.word	0x00000002
        /*0410*/ 	.word	0x00031400
        /*0414*/ 	.short	0x010a
        /*0416*/ 	.byte	0xff
	.zero		1


	//   ....[46]....
        /*0418*/ 	.word	0x00005120
        /*041c*/ 	.word	0x00000000
        /*0420*/ 	.word	0x00031488
        /*0424*/ 	.short	0x010a
        /*0426*/ 	.byte	0xff
	.zero		1


	//   ....[47]....
        /*0428*/ 	.word	0x00005190
        /*042c*/ 	.word	0x00000002
        /*0430*/ 	.word	0x00031450
        /*0434*/ 	.short	0x010a
        /*0436*/ 	.byte	0xff
	.zero		1


	//   ....[48]....
        /*0438*/ 	.word	0x00005200
        /*043c*/ 	.word	0x00000000
        /*0440*/ 	.word	0x00031450
        /*0444*/ 	.short	0x010a
        /*0446*/ 	.byte	0xff
	.zero		1


	//   ....[49]....
        /*0448*/ 	.word	0x00005260
        /*044c*/ 	.word	0x00000002
        /*0450*/ 	.word	0x00000028
        /*0454*/ 	.short	0x010a
        /*0456*/ 	.byte	0xff
	.zero		1


	//   ....[50]....
        /*0458*/ 	.word	0x000052d0
        /*045c*/ 	.word	0x00000004
        /*0460*/ 	.word	0x00000028
        /*0464*/ 	.short	0x010a
        /*0466*/ 	.byte	0xff
	.zero		1


	//   ....[51]....
        /*0468*/ 	.word	0x00005340
        /*046c*/ 	.word	0x0000000a
        /*0470*/ 	.word	0x00000028
        /*0474*/ 	.short	0x010a
        /*0476*/ 	.byte	0xff
	.zero		1


	//   ....[52]....
        /*0478*/ 	.word	0x000053b0
        /*047c*/ 	.word	0x00000002
        /*0480*/ 	.word	0x00000028
        /*0484*/ 	.short	0x010a
        /*0486*/ 	.byte	0xff
	.zero		1


	//   ....[53]....
        /*0488*/ 	.word	0x00005420
        /*048c*/ 	.word	0x00000004
        /*0490*/ 	.word	0x00000028
        /*0494*/ 	.short	0x010a
        /*0496*/ 	.byte	0xff
	.zero		1


	//   ....[54]....
        /*0498*/ 	.word	0x00005490
        /*049c*/ 	.word	0x00000002
        /*04a0*/ 	.word	0x00000028
        /*04a4*/ 	.short	0x010a
        /*04a6*/ 	.byte	0xff
	.zero		1


	//   ....[55]....
        /*04a8*/ 	.word	0x00005500
        /*04ac*/ 	.word	0x00000004
        /*04b0*/ 	.word	0x00000028
        /*04b4*/ 	.short	0x010a
        /*04b6*/ 	.byte	0xff
	.zero		1


	//   ....[56]....
        /*04b8*/ 	.word	0x00005570
        /*04bc*/ 	.word	0x00000002
        /*04c0*/ 	.word	0x00000028
        /*04c4*/ 	.short	0x010a
        /*04c6*/ 	.byte	0xff
	.zero		1


	//   ....[57]....
        /*04c8*/ 	.word	0x000055e0
        /*04cc*/ 	.word	0x00000004
        /*04d0*/ 	.word	0x00000028
        /*04d4*/ 	.short	0x010a
        /*04d6*/ 	.byte	0xff
	.zero		1


	//   ....[58]....
        /*04d8*/ 	.word	0x00005650
        /*04dc*/ 	.word	0x00000002
        /*04e0*/ 	.word	0x00000028
        /*04e4*/ 	.short	0x010a
        /*04e6*/ 	.byte	0xff
	.zero		1


	//   ....[59]....
        /*04e8*/ 	.word	0x000056c0
        /*04ec*/ 	.word	0x00000004
        /*04f0*/ 	.word	0x00000028
        /*04f4*/ 	.short	0x010a
        /*04f6*/ 	.byte	0xff
	.zero		1


	//   ....[60]....
        /*04f8*/ 	.word	0x00005730
        /*04fc*/ 	.word	0x00000002
        /*0500*/ 	.word	0x00000028
        /*0504*/ 	.short	0x010a
        /*0506*/ 	.byte	0xff
	.zero		1


	//   ....[61]....
        /*0508*/ 	.word	0x000057a0
        /*050c*/ 	.word	0x00000004
        /*0510*/ 	.word	0x00000028
        /*0514*/ 	.short	0x010a
        /*0516*/ 	.byte	0xff
	.zero		1


	//   ....[62]....
        /*0518*/ 	.word	0x00005800
        /*051c*/ 	.word	0x00000002
        /*0520*/ 	.word	0x00000028
        /*0524*/ 	.short	0x010a
        /*0526*/ 	.byte	0xff
	.zero		1


	//   ....[63]....
        /*0528*/ 	.word	0x00005860
        /*052c*/ 	.word	0x00000004
        /*0530*/ 	.word	0x00000028
        /*0534*/ 	.short	0x010a
        /*0536*/ 	.byte	0xff
	.zero		1


	//   ....[64]....
        /*0538*/ 	.word	0x000058d0
        /*053c*/ 	.word	0x00000002
        /*0540*/ 	.word	0x00000028
        /*0544*/ 	.short	0x010a
        /*0546*/ 	.byte	0xff
	.zero		1


	//   ....[65]....
        /*0548*/ 	.word	0x00005930
        /*054c*/ 	.word	0x00000002
        /*0550*/ 	.word	0x00031478
        /*0554*/ 	.short	0x010a
        /*0556*/ 	.byte	0xff
	.zero		1


	//----- nvinfo : EIATTR_NUM_MBARRIERS
	.align		4
.L_57:
        /*0558*/ 	.byte	0x03, 0x38
        /*055a*/ 	.short	0x0013


	//----- nvinfo : EIATTR_EXIT_INSTR_OFFSETS
	.align		4
        /*055c*/ 	.byte	0x04, 0x1c
        /*055e*/ 	.short	(.L_59 - .L_58)


	//   ....[0]....
.L_58:
        /*0560*/ 	.word	0x00000860


	//   ....[1]....
        /*0564*/ 	.word	0x00000e00


	//   ....[2]....
        /*0568*/ 	.word	0x00000ec0


	//   ....[3]....
        /*056c*/ 	.word	0x00001860


	//   ....[4]....
        /*0570*/ 	.word	0x000018d0


	//   ....[5]....
        /*0574*/ 	.word	0x00003e10


	//   ....[6]....
        /*0578*/ 	.word	0x00003e70


	//   ....[7]....
        /*057c*/ 	.word	0x00004e30


	//   ....[8]....
        /*0580*/ 	.word	0x00005020


	//----- nvinfo : EIATTR_MAX_THREADS
	.align		4
.L_59:
        /*0584*/ 	.byte	0x04, 0x05
        /*0586*/ 	.short	(.L_61 - .L_60)
.L_60:
        /*0588*/ 	.word	0x00000100
        /*058c*/ 	.word	0x00000001
        /*0590*/ 	.word	0x00000001


	//----- nvinfo : EIATTR_CRS_STACK_SIZE
	.align		4
.L_61:
        /*0594*/ 	.byte	0x04, 0x1e
        /*0596*/ 	.short	(.L_63 - .L_62)
.L_62:
        /*0598*/ 	.word	0x00000000


	//----- nvinfo : EIATTR_CBANK_PARAM_SIZE
	.align		4
.L_63:
        /*059c*/ 	.byte	0x03, 0x19
        /*059e*/ 	.short	0x02c0


	//----- nvinfo : EIATTR_PARAM_CBANK
	.align		4
        /*05a0*/ 	.byte	0x04, 0x0a
        /*05a2*/ 	.short	(.L_65 - .L_64)
	.align		4
.L_64:
        /*05a4*/ 	.word	index@(.nv.constant0._ZN9deep_gemm24sm100_fp8_gemm_1d1d_implILN4cute4UMMA5MajorE0ELS3_0ELj0ELj7168ELj2048ELj128ELj128ELj128ELj1ELj128ELj128ELj128ELj5ELj128ELj128ELj1ELb0ELj140ELNS_8GemmTypeE0ELb0EN7cutlass10bfloat16_tENS_16EpilogueIdentityEEEvPijjj14CUtensorMap_stS9_S9_S9_S9_)
        /*05a8*/ 	.short	0x0380
        /*05aa*/ 	.short	0x02c0


	//----- nvinfo : EIATTR_SW_WAR
	.align		4
.L_65:
        /*05ac*/ 	.byte	0x04, 0x36
        /*05ae*/ 	.short	(.L_67 - .L_66)
.L_66:
        /*05b0*/ 	.word	0x00000008
.L_67:


//--------------------- .nv.compat                --------------------------
	.section	.nv.compat,"",@"SHT_CUDA_COMPAT_INFO"
	.align	4
        /*0000*/ 	.byte	0x02, 0x02, 0x02, 0x00, 0x02, 0x05, 0x05, 0x00, 0x02, 0x03, 0x01, 0x00, 0x02, 0x06, 0x01, 0x00


//--------------------- .nv.callgraph             --------------------------
	.section	.nv.callgraph,"",@"SHT_CUDA_CALLGRAPH"
	.align	4
	.sectionentsize	8
	.align		4
        /*0000*/ 	.word	0x00000000
	.align		4
        /*0004*/ 	.word	0xffffffff
	.align		4
        /*0008*/ 	.word	0x00000000
	.align		4
        /*000c*/ 	.word	0xfffffffe
	.align		4
        /*0010*/ 	.word	0x00000000
	.align		4
        /*0014*/ 	.word	0xfffffffd
	.align		4
        /*0018*/ 	.word	0x00000000
	.align		4
        /*001c*/ 	.word	0xfffffffc


//--------------------- .nv.constant4             --------------------------
	.section	.nv.constant4,"a",@progbits
	.align	8
	.align		8
.nv.constant4:
        /*0000*/ 	.dword	_ZN47_INTERNAL_31ebd01b_9_kernel_cu_79a8b39d_28969784cuda3std3__45__cpo5beginE
	.align		8
        /*0008*/ 	.dword	_ZN47_INTERNAL_31ebd01b_9_kernel_cu_79a8b39d_28969784cuda3std3__45__cpo3endE
	.align		8
        /*0010*/ 	.dword	_ZN47_INTERNAL_31ebd01b_9_kernel_cu_79a8b39d_28969784cuda3std3__45__cpo6cbeginE
	.align		8
        /*0018*/ 	.dword	_ZN47_INTERNAL_31ebd01b_9_kernel_cu_79a8b39d_28969784cuda3std3__45__cpo4cendE
	.align		8
        /*0020*/ 	.dword	_ZN47_INTERNAL_31ebd01b_9_kernel_cu_79a8b39d_28969784cuda3std3__449_GLOBAL__N__31ebd01b_9_kernel_cu_79a8b39d_28969786ignoreE
	.align		8
        /*0028*/ 	.dword	_ZN47_INTERNAL_31ebd01b_9_kernel_cu_79a8b39d_28969784cuda3std3__419piecewise_constructE
	.align		8
        /*0030*/ 	.dword	_ZN47_INTERNAL_31ebd01b_9_kernel_cu_79a8b39d_28969784cuda3std3__48in_placeE
	.align		8
        /*0038*/ 	.dword	_ZN47_INTERNAL_31ebd01b_9_kernel_cu_79a8b39d_28969784cuda3std6ranges3__45__cpo4swapE
	.align		8
        /*0040*/ 	.dword	_ZN47_INTERNAL_31ebd01b_9_kernel_cu_79a8b39d_28969784cuda3std6ranges3__45__cpo9iter_moveE
	.align		8
        /*0048*/ 	.dword	_ZN47_INTERNAL_31ebd01b_9_kernel_cu_79a8b39d_28969784cute7productE
	.align		8
        /*0050*/ 	.dword	_ZN47_INTERNAL_31ebd01b_9_kernel_cu_79a8b39d_28969784cute1_E


//--------------------- .text._ZN9deep_gemm24sm100_fp8_gemm_1d1d_implILN4cute4UMMA5MajorE0ELS3_0ELj0ELj7168ELj2048ELj128ELj128ELj128ELj1ELj128ELj128ELj128ELj5ELj128ELj128ELj1ELb0ELj140ELNS_8GemmTypeE0ELb0EN7cutlass10bfloat16_tENS_16EpilogueIdentityEEEvPijjj14CUtensorMap_stS9_S9_S9_S9_ --------------------------
	.section	.text._ZN9deep_gemm24sm100_fp8_gemm_1d1d_implILN4cute4UMMA5MajorE0ELS3_0ELj0ELj7168ELj2048ELj128ELj128ELj128ELj1ELj128ELj128ELj128ELj5ELj128ELj128ELj1ELb0ELj140ELNS_8GemmTypeE0ELb0EN7cutlass10bfloat16_tENS_16EpilogueIdentityEEEvPijjj14CUtensorMap_stS9_S9_S9_S9_,"ax",@progbits
	.align	128
        .global         _ZN9deep_gemm24sm100_fp8_gemm_1d1d_implILN4cute4UMMA5MajorE0ELS3_0ELj0ELj7168ELj2048ELj128ELj128ELj128ELj1ELj128ELj128ELj128ELj5ELj128ELj128ELj1ELb0ELj140ELNS_8GemmTypeE0ELb0EN7cutlass10bfloat16_tENS_16EpilogueIdentityEEEvPijjj14CUtensorMap_stS9_S9_S9_S9_
        .type           _ZN9deep_gemm24sm100_fp8_gemm_1d1d_implILN4cute4UMMA5MajorE0ELS3_0ELj0ELj7168ELj2048ELj128ELj128ELj128ELj1ELj128ELj128ELj128ELj5ELj128ELj128ELj1ELb0ELj140ELNS_8GemmTypeE0ELb0EN7cutlass10bfloat16_tENS_16EpilogueIdentityEEEvPijjj14CUtensorMap_stS9_S9_S9_S9_,@function
        .size           _ZN9deep_gemm24sm100_fp8_gemm_1d1d_implILN4cute4UMMA5MajorE0ELS3_0ELj0ELj7168ELj2048ELj128ELj128ELj128ELj1ELj128ELj128ELj128ELj5ELj128ELj128ELj1ELb0ELj140ELNS_8GemmTypeE0ELb0EN7cutlass10bfloat16_tENS_16EpilogueIdentityEEEvPijjj14CUtensorMap_stS9_S9_S9_S9_,(.L_x_104 - _ZN9deep_gemm24sm100_fp8_gemm_1d1d_implILN4cute4UMMA5MajorE0ELS3_0ELj0ELj7168ELj2048ELj128ELj128ELj128ELj1ELj128ELj128ELj128ELj5ELj128ELj128ELj1ELb0ELj140ELNS_8GemmTypeE0ELb0EN7cutlass10bfloat16_tENS_16EpilogueIdentityEEEvPijjj14CUtensorMap_stS9_S9_S9_S9_)
        .other          _ZN9deep_gemm24sm100_fp8_gemm_1d1d_implILN4cute4UMMA5MajorE0ELS3_0ELj0ELj7168ELj2048ELj128ELj128ELj128ELj1ELj128ELj128ELj128ELj5ELj128ELj128ELj1ELb0ELj140ELNS_8GemmTypeE0ELb0EN7cutlass10bfloat16_tENS_16EpilogueIdentityEEEvPijjj14CUtensorMap_stS9_S9_S9_S9_,@"STO_CUDA_ENTRY STV_DEFAULT"
_ZN9deep_gemm24sm100_fp8_gemm_1d1d_implILN4cute4UMMA5MajorE0ELS3_0ELj0ELj7168ELj2048ELj128ELj128ELj128ELj1ELj128ELj128ELj128ELj5ELj128ELj128ELj1ELb0ELj140ELNS_8GemmTypeE0ELb0EN7cutlass10bfloat16_tENS_16EpilogueIdentityEEEvPijjj14CUtensorMap_stS9_S9_S9_S9_:
.text._ZN9deep_gemm24sm100_fp8_gemm_1d1d_implILN4cute4UMMA5MajorE0ELS3_0ELj0ELj7168ELj2048ELj128ELj128ELj128ELj1ELj128ELj128ELj128ELj5ELj128ELj128ELj1ELb0ELj140ELNS_8GemmTypeE0ELb0EN7cutlass10bfloat16_tENS_16EpilogueIdentityEEEvPijjj14CUtensorMap_stS9_S9_S9_S9_:
[----:B------:R-:W1:Y:S01]  /*0000*/  LDC R1, c[0x0][0x37c] ;  /* 0x0000df00ff017b82 */ /* 0x000e620000000800 */
[----:B------:R-:W2:Y:S02]  /*0010*/  S2R R0, SR_TID.X ;  /* 0x0000000000007919 */ /* 0x000ea40000002100 */
[----:B--2---:R-:W-:-:S05]  /*0020*/  SHF.R.U32.HI R0, RZ, 0x5, R0 ;  /* 0x00000005ff007819 */ /* 0x004fca0000011600 */
[----:B------:R-:W2:Y:S02]  /*0030*/  SHFL.IDX PT, R3, R0, RZ, 0x1f ;  /* 0x00001fff00037589 */ /* 0x000ea400000e0000 */
[----:B--2---:R-:W-:-:S13]  /*0040*/  ISETP.NE.AND P0, PT, R3, 0x2, PT ;  /* 0x000000020300780c */ /* 0x004fda0003f05270 */
[----:B-1----:R-:W-:Y:S05]  /*0050*/  @!P0 BRA `(.L_x_0) ;  /* 0x00000004000c8947 */ /* 0x002fea0003800000 */
[----:B------:R-:W-:-:S13]  /*0060*/  ISETP.NE.AND P0, PT, R3, 0x1, PT ;  /* 0x000000010300780c */ /* 0x000fda0003f05270 */
[----:B------:R-:W-:Y:S05]  /*0070*/  @!P0 BRA `(.L_x_1) ;  /* 0x0000000000608947 */ /* 0x000fea0003800000 */
[----:B------:R-:W-:-:S13]  /*0080*/  ISETP.NE.AND P0, PT, R3, RZ, PT ;  /* 0x000000ff0300720c */ /* 0x000fda0003f05270 */
[----:B------:R-:W-:Y:S05]  /*0090*/  @P0 BRA `(.L_x_2) ;  /* 0x0000000400b40947 */ /* 0x000fea0003800000 */
[----:B------:R-:W-:Y:S01]  /*00a0*/  ELECT P0, URZ, PT ;  /* 0x0000000000ff782f */ /* 0x000fe20003800000 */
[----:B------:R-:W-:-:S12]  /*00b0*/  BSSY.RECONVERGENT B0, `(.L_x_3) ;  /* 0x0000013000007945 */ /* 0x000fd80003800200 */
[----:B------:R-:W-:Y:S05]  /*00c0*/  @!P0 BRA `(.L_x_4) ;  /* 0x0000000000448947 */ /* 0x000fea0003800000 */
[----:B------:R-:W1:Y:S02]  /*00d0*/  LDCU.64 UR4, c[0x0][0x348] ;  /* 0x00006900ff0477ac */ /* 0x000e640008000a00 */
[----:B-1----:R-:W-:Y:S02]  /*00e0*/  UIADD3 UR12, UP4, UPT, UR4, 0x40, URZ ;  /* 0x00000040040c7890 */ /* 0x002fe4000ff9e0ff */
[----:B------:R-:W-:Y:S02]  /*00f0*/  UIADD3 UR10, UP3, UPT, UR4, 0xc0, URZ ;  /* 0x000000c0040a7890 */ /* 0x000fe4000ff7e0ff */
[----:B------:R-:W-:Y:S02]  /*0100*/  UIADD3 UR8, UP2, UPT, UR4, 0x140, URZ ;  /* 0x0000014004087890 */ /* 0x000fe4000ff5e0ff */
[----:B------:R-:W-:Y:S02]  /*0110*/  UIADD3 UR6, UP1, UPT, UR4, 0x1c0, URZ ;  /* 0x000001c004067890 */ /* 0x000fe4000ff3e0ff */
[----:B------:R-:W-:-:S02]  /*0120*/  UIADD3 UR4, UP0, UPT, UR4, 0x240, URZ ;  /* 0x0000024004047890 */ /* 0x000fc4000ff1e0ff */
[----:B------:R-:W-:Y:S02]  /*0130*/  UIADD3.X UR13, UPT, UPT, URZ, UR5, URZ, UP4, !UPT ;  /* 0x00000005ff0d7290 */ /* 0x000fe4000a7fe4ff */
[----:B------:R-:W-:Y:S02]  /*0140*/  UIADD3.X UR11, UPT, UPT, URZ, UR5, URZ, UP3, !UPT ;  /* 0x00000005ff0b7290 */ /* 0x000fe40009ffe4ff */
[----:B------:R-:W-:Y:S02]  /*0150*/  UIADD3.X UR9, UPT, UPT, URZ, UR5, URZ, UP2, !UPT ;  /* 0x00000005ff097290 */ /* 0x000fe400097fe4ff */
[----:B------:R-:W-:Y:S02]  /*0160*/  UIADD3.X UR7, UPT, UPT, URZ, UR5, URZ, UP1, !UPT ;  /* 0x00000005ff077290 */ /* 0x000fe40008ffe4ff */
[----:B------:R-:W-:Y:S01]  /*0170*/  UIADD3.X UR5, UPT, UPT, URZ, UR5, URZ, UP0, !UPT ;  /* 0x00000005ff057290 */ /* 0x000fe200087fe4ff */
[----:B------:R1:W-:Y:S02]  /*0180*/  UTMACCTL.PF [UR12] ;  /* 0x000000000c0079b9 */ /* 0x0003e40008040000 */
[----:B------:R1:W-:Y:S02]  /*0190*/  UTMACCTL.PF [UR10] ;  /* 0x000000000a0079b9 */ /* 0x0003e40008040000 */
[----:B------:R1:W-:Y:S02]  /*01a0*/  UTMACCTL.PF [UR8] ;  /* 0x00000000080079b9 */ /* 0x0003e40008040000 */
[----:B------:R1:W-:Y:S02]  /*01b0*/  UTMACCTL.PF [UR6] ;  /* 0x00000000060079b9 */ /* 0x0003e40008040000 */
[----:B------:R1:W-:Y:S02]  /*01c0*/  UTMACCTL.PF [UR4] ;  /* 0x00000000040079b9 */ /* 0x0003e40008040000 */
[----:B-1----:R-:W-:Y:S01]  /*01d0*/  NOP ;  /* 0x0000000000007918 */ /* 0x002fe20000000000 */
.L_x_4:
[----:B------:R-:W-:Y:S05]  /*01e0*/  BSYNC.RECONVERGENT B0 ;  /* 0x0000000000007941 */ /* 0x000fea0003800200 */
.L_x_3:
[----:B------:R-:W-:Y:S05]  /*01f0*/  BRA `(.L_x_2) ;  /* 0x00000004005c7947 */ /* 0x000fea0003800000 */
.L_x_1:
[----:B------:R-:W-:Y:S01]  /*0200*/  ELECT P0, URZ, PT ;  /* 0x0000000000ff782f */ /* 0x000fe20003800000 */
[----:B------:R-:W-:-:S12]  /*0210*/  BSSY.RECONVERGENT B0, `(.L_x_5) ;  /* 0x0000026000007945 */ /* 0x000fd80003800200 */
[----:B------:R-:W-:Y:S05]  /*0220*/  @!P0 BRA `(.L_x_6) ;  /* 0x0000000000908947 */ /* 0x000fea0003800000 */
[----:B------:R-:W1:Y:S01]  /*0230*/  S2UR UR5, SR_CgaCtaId ;  /* 0x00000000000579c3 */ /* 0x000e620000008800 */
[----:B------:R-:W-:Y:S01]  /*0240*/  UMOV UR7, 0x400 ;  /* 0x0000040000077882 */ /* 0x000fe20000000000 */
[----:B------:R-:W-:Y:S01]  /*0250*/  UMOV UR6, 0x1 ;  /* 0x0000000100067882 */ /* 0x000fe20000000000 */
[----:B------:R-:W-:Y:S02]  /*0260*/  UMOV UR4, 0x20 ;  /* 0x0000002000047882 */ /* 0x000fe40000000000 */
[----:B------:R-:W-:-:S04]  /*0270*/  UIADD3 UR8, UPT, UPT, -UR4, 0x100000, URZ ;  /* 0x0010000004087890 */ /* 0x000fc8000fffe1ff */
[----:B------:R-:W-:Y:S02]  /*0280*/  USHF.L.U32 UR9, UR8, 0xb, URZ ;  /* 0x0000000b08097899 */ /* 0x000fe400080006ff */
[----:B------:R-:W-:Y:S01]  /*0290*/  USHF.L.U32 UR8, UR8, 0x1, URZ ;  /* 0x0000000108087899 */ /* 0x000fe200080006ff */
[----:B------:R-:W-:Y:S02]  /*02a0*/  UMOV UR4, 0x80 ;  /* 0x0000008000047882 */ /* 0x000fe40000000000 */
[----:B------:R-:W-:-:S04]  /*02b0*/  UIADD3 UR10, UPT, UPT, -UR4, 0x100000, URZ ;  /* 0x00100000040a7890 */ /* 0x000fc8000fffe1ff */
[----:B------:R-:W-:Y:S02]  /*02c0*/  USHF.L.U32 UR11, UR10, 0xb, URZ ;  /* 0x0000000b0a0b7899 */ /* 0x000fe400080006ff */
[----:B------:R-:W-:Y:S02]  /*02d0*/  USHF.L.U32 UR10, UR10, 0x1, URZ ;  /* 0x000000010a0a7899 */ /* 0x000fe400080006ff */
[----:B-1----:R-:W-:Y:S02]  /*02e0*/  ULEA UR5, UR5, UR7, 0x18 ;  /* 0x0000000705057291 */ /* 0x002fe4000f8ec0ff */
[----:B------:R-:W-:-:S04]  /*02f0*/  UIADD3 UR6, UPT, UPT, -UR6, 0x100000, URZ ;  /* 0x0010000006067890 */ /* 0x000fc8000fffe1ff */
[----:B------:R-:W-:Y:S02]  /*0300*/  USHF.L.U32 UR7, UR6, 0xb, URZ ;  /* 0x0000000b06077899 */ /* 0x000fe400080006ff */
[----:B------:R-:W-:Y:S01]  /*0310*/  USHF.L.U32 UR6, UR6, 0x1, URZ ;  /* 0x0000000106067899 */ /* 0x000fe200080006ff */
[----:B------:R-:W1:Y:S11]  /*0320*/  FENCE.VIEW.ASYNC.S ;  /* 0x00000000000073c6 */ /* 0x000e760000000000 */
[----:B-1----:R1:W2:Y:S01]  /*0330*/  SYNCS.EXCH.64 URZ, [UR5+0x31400], UR6 ;  /* 0x0314000605ff75b2 */ /* 0x0022a20008000100 */
[----:B------:R1:W3:Y:S01]  /*0340*/  SYNCS.EXCH.64 URZ, [UR5+0x31428], UR6 ;  /* 0x0314280605ff75b2 */ /* 0x0002e20008000100 */
[----:B------:R1:W4:Y:S01]  /*0350*/  SYNCS.EXCH.64 URZ, [UR5+0x31450], UR8 ;  /* 0x0314500805ff75b2 */ /* 0x0003220008000100 */
[----:B------:R1:W5:Y:S01]  /*0360*/  SYNCS.EXCH.64 URZ, [UR5+0x31408], UR6 ;  /* 0x0314080605ff75b2 */ /* 0x0003620008000100 */
[----:B------:R1:W1:Y:S01]  /*0370*/  SYNCS.EXCH.64 URZ, [UR5+0x31430], UR6 ;  /* 0x0314300605ff75b2 */ /* 0x0002620008000100 */
        /* <DEDUP_REMOVED lines=14> */
[----:B------:R-:W-:Y:S01]  /*0460*/  NOP ;  /* 0x0000000000007918 */ /* 0x000fe20000000000 */
.L_x_6:
[----:B-1----:R-:W-:Y:S05]  /*0470*/  BSYNC.RECONVERGENT B0 ;  /* 0x0000000000007941 */ /* 0x002fea0003800200 */
.L_x_5:
[----:B------:R-:W-:Y:S05]  /*0480*/  BRA `(.L_x_2) ;  /* 0x0000000000b87947 */ /* 0x000fea0003800000 */
.L_x_0:
[----:B------:R-:W1:Y:S01]  /*0490*/  S2UR UR6, SR_CgaCtaId ;  /* 0x00000000000679c3 */ /* 0x000e620000008800 */
[----:B------:R-:W-:Y:S01]  /*04a0*/  NOP ;  /* 0x0000000000007918 */ /* 0x000fe20000000000 */
[----:B------:R-:W-:Y:S01]  /*04b0*/  UMOV UR4, 0x40 ;  /* 0x0000004000047882 */ /* 0x000fe20000000000 */
[----:B------:R-:W-:Y:S01]  /*04c0*/  UMOV UR5, 0x400 ;  /* 0x0000040000057882 */ /* 0x000fe20000000000 */
[----:B-1----:R-:W-:Y:S02]  /*04d0*/  ULEA UR4, UR6, UR4, 0x18 ;  /* 0x0000000406047291 */ /* 0x002fe4000f8ec0ff */
[----:B------:R-:W-:-:S07]  /*04e0*/  ULEA UR5, UR6, UR5, 0x18 ;  /* 0x0000000506057291 */ /* 0x000fce000f8ec0ff */
[----:B------:R-:W1:Y:S02]  /*04f0*/  LDS.U8 R0, [UR4] ;  /* 0x00000004ff007984 */ /* 0x000e640008000000 */
[----:B-1----:R-:W-:-:S13]  /*0500*/  ISETP.NE.AND P0, PT, R0, RZ, PT ;  /* 0x000000ff0000720c */ /* 0x002fda0003f05270 */
[----:B------:R-:W-:Y:S05]  /*0510*/  @P0 BRA `(.L_x_7) ;  /* 0x00000000007c0947 */ /* 0x000fea0003800000 */
[----:B------:R-:W-:-:S13]  /*0520*/  ELECT P0, URZ, PT ;  /* 0x0000000000ff782f */ /* 0x000fda0003800000 */
[----:B------:R-:W-:Y:S05]  /*0530*/  @!P0 BRA `(.L_x_8) ;  /* 0x0000000000848947 */ /* 0x000fea0003800000 */
[----:B------:R-:W-:Y:S01]  /*0540*/  UMOV UR4, 0x10 ;  /* 0x0000001000047882 */ /* 0x000fe20000000000 */
[----:B------:R-:W-:-:S04]  /*0550*/  IMAD.MOV.U32 R2, RZ, RZ, 0xffff ;  /* 0x0000ffffff027424 */ /* 0x000fc800078e00ff */
[----:B------:R-:W-:Y:S04]  /*0560*/  DEPBAR.LE SB1, 0x36 ;  /* 0x00009d800000791a */ /* 0x000fe80000000000 */
[----:B------:R-:W1:Y:S02]  /*0570*/  UTCATOMSWS.FIND_AND_SET.ALIGN UP0, UR4, UR4 ;  /* 0x00000004000475e3 */ /* 0x000e640008000800 */
[----:B-1----:R-:W-:Y:S01]  /*0580*/  PLOP3.LUT P0, PT, PT, PT, UP0, 0x80, 0x8 ;  /* 0x000000000008781c */ /* 0x002fe20003f0f008 */
[----:B------:R-:W-:-:S03]  /*0590*/  IMAD.U32 R7, RZ, RZ, UR4 ;  /* 0x00000004ff077e24 */ /* 0x000fc6000f8e00ff */
[----:B------:R-:W-:-:S04]  /*05a0*/  SEL R0, RZ, 0xffffffff, !P0 ;  /* 0xffffffffff007807 */ /* 0x000fc80004000000 */
[----:B------:R-:W-:Y:S01]  /*05b0*/  ISETP.NE.AND P0, PT, R0, RZ, PT ;  /* 0x000000ff0000720c */ /* 0x000fe20003f05270 */
[----:B------:R-:W-:-:S12]  /*05c0*/  IMAD.MOV.U32 R0, RZ, RZ, 0x1 ;  /* 0x00000001ff007424 */ /* 0x000fd800078e00ff */
[----:B------:R-:W-:Y:S05]  /*05d0*/  @P0 BRA `(.L_x_9) ;  /* 0x0000000000240947 */ /* 0x000fea0003800000 */
.L_x_10:
[----:B------:R-:W-:Y:S05]  /*05e0*/  NANOSLEEP 0x64 ;  /* 0x000000640000795d */ /* 0x000fea0003800000 */
[----:B------:R-:W-:-:S05]  /*05f0*/  UMOV UR4, 0x10 ;  /* 0x0000001000047882 */ /* 0x000fca0000000000 */
[----:B------:R-:W-:Y:S04]  /*0600*/  DEPBAR.LE SB1, 0x36 ;  /* 0x00009d800000791a */ /* 0x000fe80000000000 */
[----:B------:R-:W1:Y:S02]  /*0610*/  UTCATOMSWS.FIND_AND_SET.ALIGN UP0, UR4, UR4 ;  /* 0x00000004000475e3 */ /* 0x000e640008000800 */
[----:B-1----:R-:W-:Y:S01]  /*0620*/  PLOP3.LUT P0, PT, PT, PT, UP0, 0x80, 0x8 ;  /* 0x000000000008781c */ /* 0x002fe20003f0f008 */
[----:B------:R-:W-:-:S03]  /*0630*/  IMAD.U32 R7, RZ, RZ, UR4 ;  /* 0x00000004ff077e24 */ /* 0x000fc6000f8e00ff */
[----:B------:R-:W-:-:S04]  /*0640*/  SEL R4, RZ, 0xffffffff, !P0 ;  /* 0xffffffffff047807 */ /* 0x000fc80004000000 */
[----:B------:R-:W-:-:S13]  /*0650*/  ISETP.NE.AND P0, PT, R4, RZ, PT ;  /* 0x000000ff0400720c */ /* 0x000fda0003f05270 */
[----:B------:R-:W-:Y:S05]  /*0660*/  @!P0 BRA `(.L_x_10) ;  /* 0xfffffffc00dc8947 */ /* 0x000fea000383ffff */
.L_x_9:
[C---:B------:R-:W-:Y:S01]  /*0670*/  VIADD R5, R7.reuse, 0x10 ;  /* 0x0000001007057836 */ /* 0x040fe20000000000 */
[----:B------:R-:W-:Y:S01]  /*0680*/  UMOV UR4, 0x50 ;  /* 0x0000005000047882 */ /* 0x000fe20000000000 */
[----:B------:R-:W-:Y:S01]  /*0690*/  SHF.L.U32 R2, R2, R7, RZ ;  /* 0x0000000702027219 */ /* 0x000fe200000006ff */
[----:B------:R-:W-:Y:S01]  /*06a0*/  ULEA UR4, UR6, UR4, 0x18 ;  /* 0x0000000406047291 */ /* 0x000fe2000f8ec0ff */
[----:B------:R-:W-:Y:S01]  /*06b0*/  IMAD.SHL.U32 R7, R7, 0x20, RZ ;  /* 0x0000002007077824 */ /* 0x000fe200078e00ff */
[----:B------:R-:W-:-:S04]  /*06c0*/  SHF.L.U32 R5, R0, R5, RZ ;  /* 0x0000000500057219 */ /* 0x000fc800000006ff */
[----:B------:R-:W-:-:S05]  /*06d0*/  LOP3.LUT R2, R5, R2, RZ, 0xfc, !PT ;  /* 0x0000000205027212 */ /* 0x000fca00078efcff */
[----:B------:R1:W-:Y:S04]  /*06e0*/  ATOMS.OR RZ, [UR4], R2 ;  /* 0x00000002ffff798c */ /* 0x0003e8000b000004 */
[----:B------:R1:W-:Y:S01]  /*06f0*/  STS [UR5+0x31498], R7 ;  /* 0x03149807ff007988 */ /* 0x0003e20008000805 */
[----:B------:R-:W-:Y:S05]  /*0700*/  BRA `(.L_x_8) ;  /* 0x0000000000107947 */ /* 0x000fea0003800000 */
.L_x_7:
[----:B------:R-:W-:Y:S02]  /*0710*/  MOV R0, 0xffffffff ;  /* 0xffffffff00007802 */ /* 0x000fe40000000f00 */
[----:B------:R-:W-:-:S03]  /*0720*/  MOV R4, 0x750 ;  /* 0x0000075000047802 */ /* 0x000fc60000000f00 */
[----:B------:R1:W-:Y:S04]  /*0730*/  STS [UR5+0x31498], R0 ;  /* 0x03149800ff007988 */ /* 0x0003e80008000805 */
[----:B-1----:R-:W-:Y:S05]  /*0740*/  CALL.REL.NOINC `($__internal_1_$__cuda_sm10x_tcgen05_guardrail_trap_phase_invalid_during_alloc) ;  /* 0x0000005000987944 */ /* 0x002fea0003c00000 */
.L_x_8:
[----:B------:R-:W-:Y:S05]  /*0750*/  WARPSYNC.ALL ;  /* 0x0000000000007948 */ /* 0x000fea0003800000 */
[----:B------:R-:W-:Y:S01]  /*0760*/  NOP ;  /* 0x0000000000007918 */ /* 0x000fe20000000000 */
.L_x_2:
[----:B------:R-:W1:Y:S02]  /*0770*/  LDC R0, c[0x0][0x388] ;  /* 0x0000e200ff007b82 */ /* 0x000e640000000800 */
[----:B-1----:R-:W1:Y:S06]  /*0780*/  S2R R2, SR_LANEID ;  /* 0x0000000000027919 */ /* 0x002e6c0000000000 */
[----:B--2345:R-:W-:Y:S01]  /*0790*/  BAR.SYNC.DEFER_BLOCKING 0x0 ;  /* 0x0000000000007b1d */ /* 0x03cfe20000010000 */
[----:B------:R-:W-:Y:S02]  /*07a0*/  ISETP.NE.AND P0, PT, R3, RZ, PT ;  /* 0x000000ff0300720c */ /* 0x000fe40003f05270 */
[----:B------:R-:W-:-:S04]  /*07b0*/  IADD3 R0, PT, PT, R0, 0x7f, RZ ;  /* 0x0000007f00007810 */ /* 0x000fc80007ffe0ff */
[----:B------:R-:W-:-:S05]  /*07c0*/  SHF.R.U32.HI R32, RZ, 0x7, R0 ;  /* 0x00000007ff207819 */ /* 0x000fca0000011600 */
[----:B------:R-:W-:Y:S02]  /*07d0*/  IMAD R21, R32, 0x38, RZ ;  /* 0x0000003820157824 */ /* 0x000fe400078e02ff */
[----:B-1----:R-:W-:Y:S05]  /*07e0*/  @!P0 BRA `(.L_x_11) ;  /* 0x0000001000288947 */ /* 0x002fea0003800000 */
[----:B------:R-:W-:Y:S01]  /*07f0*/  ISETP.NE.AND P0, PT, R3, 0x1, PT ;  /* 0x000000010300780c */ /* 0x000fe20003f05270 */
[----:B------:R-:W1:-:S12]  /*0800*/  S2UR UR5, SR_CgaCtaId ;  /* 0x00000000000579c3 */ /* 0x000e580000008800 */
[----:B------:R-:W-:Y:S05]  /*0810*/  @!P0 BRA `(.L_x_12) ;  /* 0x0000000400848947 */ /* 0x000fea0003800000 */
[----:B------:R-:W-:-:S13]  /*0820*/  ISETP.NE.AND P0, PT, R3, 0x2, PT ;  /* 0x000000020300780c */ /* 0x000fda0003f05270 */
[----:B------:R-:W-:Y:S05]  /*0830*/  @P0 BRA `(.L_x_13) ;  /* 0x0000003400840947 */ /* 0x000fea0003800000 */
[----:B------:R-:W2:Y:S02]  /*0840*/  S2UR UR4, SR_CTAID.X ;  /* 0x00000000000479c3 */ /* 0x000ea40000002500 */
[----:B--2---:R-:W-:-:S13]  /*0850*/  ISETP.LE.U32.AND P0, PT, R21, UR4, PT ;  /* 0x0000000415007c0c */ /* 0x004fda000bf03070 */
[----:B-1----:R-:W-:Y:S05]  /*0860*/  @P0 EXIT ;  /* 0x000000000000094d */ /* 0x002fea0003800000 */
[----:B------:R-:W-:Y:S01]  /*0870*/  ULOP3.LUT UR4, URZ, UR4, URZ, 0x33, !UPT ;  /* 0x00000004ff047292 */ /* 0x000fe2000f8e33ff */
[--C-:B------:R-:W-:Y:S01]  /*0880*/  SHF.R.U32.HI R3, RZ, 0x3, R2.reuse ;  /* 0x00000003ff037819 */ /* 0x100fe20000011602 */
[----:B------:R-:W-:Y:S01]  /*0890*/  IMAD.MOV.U32 R9, RZ, RZ, RZ ;  /* 0x000000ffff097224 */ /* 0x000fe200078e00ff */
[----:B------:R-:W-:Y:S02]  /*08a0*/  UMOV UR5, URZ ;  /* 0x000000ff00057c82 */ /* 0x000fe40008000000 */
[----:B------:R-:W-:Y:S01]  /*08b0*/  LOP3.LUT R5, R3, 0x2, RZ, 0x3c, !PT ;  /* 0x0000000203057812 */ /* 0x000fe200078e3cff */
[----:B------:R-:W-:Y:S01]  /*08c0*/  VIADD R27, R21, UR4 ;  /* 0x00000004151b7c36 */ /* 0x000fe20008000000 */
[C---:B------:R-:W-:Y:S01]  /*08d0*/  LOP3.LUT R21, R3.reuse, 0x1, RZ, 0x3c, !PT ;  /* 0x0000000103157812 */ /* 0x040fe200078e3cff */
[C---:B------:R-:W-:Y:S01]  /*08e0*/  IMAD.SHL.U32 R23, R3.reuse, 0x20, RZ ;  /* 0x0000002003177824 */ /* 0x040fe200078e00ff */
[----:B------:R-:W-:Y:S01]  /*08f0*/  LOP3.LUT R19, R3, 0x3, RZ, 0x3c, !PT ;  /* 0x0000000303137812 */ /* 0x000fe200078e3cff */
[C---:B------:R-:W-:Y:S01]  /*0900*/  IMAD R22, R2.reuse, 0x4, R3 ;  /* 0x0000000402167824 */ /* 0x040fe200078e0203 */
[----:B------:R-:W-:Y:S01]  /*0910*/  SHF.R.U32.HI R27, RZ, 0x2, R27 ;  /* 0x00000002ff1b7819 */ /* 0x000fe2000001161b */
[C---:B------:R-:W-:Y:S01]  /*0920*/  IMAD.IADD R26, R23.reuse, 0x1, R2 ;  /* 0x00000001171a7824 */ /* 0x040fe200078e0202 */
[C---:B------:R-:W-:Y:S01]  /*0930*/  LOP3.LUT R25, R23.reuse, 0x20, RZ, 0x3c, !PT ;  /* 0x0000002017197812 */ /* 0x040fe200078e3cff */
[----:B------:R-:W-:Y:S01]  /*0940*/  IMAD R20, R2, 0x4, R5 ;  /* 0x0000000402147824 */ /* 0x000fe200078e0205 */
[----:B------:R-:W-:Y:S01]  /*0950*/  LOP3.LUT R3, R23, 0x40, RZ, 0x3c, !PT ;  /* 0x0000004017037812 */ /* 0x000fe200078e3cff */
[----:B------:R-:W-:Y:S01]  /*0960*/  IMAD.HI.U32 R27, R27, 0x3a83a83b, RZ ;  /* 0x3a83a83b1b1b7827 */ /* 0x000fe200078e00ff */
[----:B------:R-:W-:-:S02]  /*0970*/  LOP3.LUT R23, R23, 0x60, RZ, 0x3c, !PT ;  /* 0x0000006017177812 */ /* 0x000fc400078e3cff */
[C---:B------:R-:W-:Y:S01]  /*0980*/  LEA R21, R2.reuse, R21, 0x2 ;  /* 0x0000001502157211 */ /* 0x040fe200078e10ff */
[----:B------:R-:W-:Y:S01]  /*0990*/  IMAD R19, R2, 0x4, R19 ;  /* 0x0000000402137824 */ /* 0x000fe200078e0213 */
[----:B------:R-:W-:Y:S01]  /*09a0*/  IADD3 R25, PT, PT, R25, R2, RZ ;  /* 0x0000000219197210 */ /* 0x000fe20007ffe0ff */
[--C-:B------:R-:W-:Y:S01]  /*09b0*/  IMAD.IADD R24, R3, 0x1, R2.reuse ;  /* 0x0000000103187824 */ /* 0x100fe200078e0202 */
[----:B------:R-:W-:Y:S01]  /*09c0*/  SHF.R.U32.HI R27, RZ, 0x3, R27 ;  /* 0x00000003ff1b7819 */ /* 0x000fe2000001161b */
[----:B------:R-:W-:Y:S02]  /*09d0*/  IMAD.IADD R23, R23, 0x1, R2 ;  /* 0x0000000117177824 */ /* 0x000fe400078e0202 */
[----:B------:R-:W-:-:S07]  /*09e0*/  HFMA2 R2, -RZ, RZ, 0, 0 ;  /* 0x00000000ff027431 */ /* 0x000fce00000001ff */
.L_x_18:
[----:B------:R-:W1:Y:S01]  /*09f0*/  S2R R0, SR_CgaCtaId ;  /* 0x0000000000007919 */ /* 0x000e620000008800 */
[----:B------:R-:W-:Y:S01]  /*0a00*/  MOV R3, 0x400 ;  /* 0x0000040000037802 */ /* 0x000fe20000000f00 */
[----:B------:R-:W-:-:S03]  /*0a10*/  UMOV UR4, URZ ;  /* 0x000000ff00047c82 */ /* 0x000fc60008000000 */
[----:B-1----:R-:W-:-:S07]  /*0a20*/  LEA R0, R0, R3, 0x18 ;  /* 0x0000000300007211 */ /* 0x002fce00078ec0ff */
.L_x_17:
[C---:B------:R-:W-:Y:S01]  /*0a30*/  IMAD R6, R9.reuse, 0x8, R0 ;  /* 0x0000000809067824 */ /* 0x040fe200078e0200 */
[C---:B------:R-:W-:Y:S01]  /*0a40*/  ISETP.NE.AND P0, PT, R9.reuse, 0x4, PT ;  /* 0x000000040900780c */ /* 0x040fe20003f05270 */
[----:B------:R-:W-:Y:S01]  /*0a50*/  IMAD.U32 R11, R2, -0x80000000, RZ ;  /* 0x80000000020b7824 */ /* 0x000fe200078e00ff */
[----:B------:R-:W-:Y:S01]  /*0a60*/  ULOP3.LUT UP0, URZ, UR4, 0x2, URZ, 0xc0, !UPT ;  /* 0x0000000204ff7892 */ /* 0x000fe2000f80c0ff */
[----:B------:R-:W-:Y:S02]  /*0a70*/  VIADD R5, R9, 0x1 ;  /* 0x0000000109057836 */ /* 0x000fe40000000000 */
[----:B------:R-:W1:Y:S01]  /*0a80*/  SYNCS.PHASECHK.TRANS64.TRYWAIT P1, [R6+URZ+0x31400], R11 ;  /* 0x0314000b060075a7 */ /* 0x000e6200080211ff */
[----:B------:R-:W-:Y:S02]  /*0a90*/  VIADD R4, R6, 0x31450 ;  /* 0x0003145006047836 */ /* 0x000fe40000000000 */
[----:B------:R-:W-:-:S03]  /*0aa0*/  SEL R5, R5, RZ, P0 ;  /* 0x000000ff05057207 */ /* 0x000fc60000000000 */
[----:B------:R-:W-:Y:S02]  /*0ab0*/  PRMT R4, RZ, 0x654, R4 ;  /* 0x00000654ff047816 */ /* 0x000fe40000000004 */
[----:B------:R-:W-:-:S04]  /*0ac0*/  ISETP.NE.AND P0, PT, R5, RZ, PT ;  /* 0x000000ff0500720c */ /* 0x000fc80003f05270 */
[----:B------:R-:W-:-:S04]  /*0ad0*/  SEL R3, RZ, 0x1, P0 ;  /* 0x00000001ff037807 */ /* 0x000fc80000000000 */
[----:B------:R-:W-:Y:S01]  /*0ae0*/  LOP3.LUT R3, R2, R3, RZ, 0x3c, !PT ;  /* 0x0000000302037212 */ /* 0x000fe200078e3cff */
[----:B------:R-:W-:-:S04]  /*0af0*/  IMAD R2, R5, 0x8, R0 ;  /* 0x0000000805027824 */ /* 0x000fc800078e0200 */
[----:B------:R-:W-:Y:S01]  /*0b00*/  IMAD.U32 R7, R3, -0x80000000, RZ ;  /* 0x8000000003077824 */ /* 0x000fe200078e00ff */
[----:B-1----:R-:W-:Y:S06]  /*0b10*/  @!P1 BRA `(.L_x_14) ;  /* 0x0000004400449947 */ /* 0x002fec0003800000 */
.L_x_57:
[----:B------:R-:W-:Y:S05]  /*0b20*/  BRA.U UP0, `(.L_x_15) ;  /* 0x0000000100747547 */ /* 0x000fea000b800000 */
[----:B-1----:R-:W-:-:S04]  /*0b30*/  LEA R6, R9, R0, 0x9 ;  /* 0x0000000009067211 */ /* 0x002fc800078e48ff */
[-C--:B------:R-:W-:Y:S01]  /*0b40*/  LEA R18, R26, R6.reuse, 0x2 ;  /* 0x000000061a127211 */ /* 0x080fe200078e10ff */
[--C-:B------:R-:W-:Y:S01]  /*0b50*/  IMAD R15, R25, 0x4, R6.reuse ;  /* 0x00000004190f7824 */ /* 0x100fe200078e0206 */
[-C--:B------:R-:W-:Y:S01]  /*0b60*/  LEA R14, R24, R6.reuse, 0x2 ;  /* 0x00000006180e7211 */ /* 0x080fe200078e10ff */
[--C-:B------:R-:W-:Y:S01]  /*0b70*/  IMAD R12, R23, 0x4, R6.reuse ;  /* 0x00000004170c7824 */ /* 0x100fe200078e0206 */
[-C--:B------:R-:W-:Y:S01]  /*0b80*/  LEA R10, R22, R6.reuse, 0x2 ;  /* 0x00000006160a7211 */ /* 0x080fe200078e10ff */
[----:B------:R-:W1:Y:S01]  /*0b90*/  LDS R17, [R18+0x30000] ;  /* 0x0300000012117984 */ /* 0x000e620000000800 */
[--C-:B------:R-:W-:Y:S01]  /*0ba0*/  IMAD R9, R21, 0x4, R6.reuse ;  /* 0x0000000415097824 */ /* 0x100fe200078e0206 */
[----:B------:R-:W-:Y:S01]  /*0bb0*/  LEA R8, R20, R6, 0x2 ;  /* 0x0000000614087211 */ /* 0x000fe200078e10ff */
[----:B------:R-:W-:Y:S01]  /*0bc0*/  IMAD R6, R19, 0x4, R6 ;  /* 0x0000000413067824 */ /* 0x000fe200078e0206 */
[----:B------:R-:W2:Y:S04]  /*0bd0*/  LDS R16, [R15+0x30000] ;  /* 0x030000000f107984 */ /* 0x000ea80000000800 */
[----:B------:R-:W3:Y:S04]  /*0be0*/  LDS R13, [R14+0x30000] ;  /* 0x030000000e0d7984 */ /* 0x000ee80000000800 */
[----:B------:R-:W4:Y:S01]  /*0bf0*/  LDS R11, [R12+0x30000] ;  /* 0x030000000c0b7984 */ /* 0x000f220000000800 */
[----:B------:R-:W-:-:S03]  /*0c00*/  NOP ;  /* 0x0000000000007918 */ /* 0x000fc60000000000 */
[----:B-1----:R-:W-:Y:S04]  /*0c10*/  STS [R10+0x30000], R17 ;  /* 0x030000110a007388 */ /* 0x002fe80000000800 */
[----:B--2---:R-:W-:Y:S04]  /*0c20*/  STS [R9+0x30000], R16 ;  /* 0x0300001009007388 */ /* 0x004fe80000000800 */
[----:B---3--:R-:W-:Y:S04]  /*0c30*/  STS [R8+0x30000], R13 ;  /* 0x0300000d08007388 */ /* 0x008fe80000000800 */
[----:B----4-:R-:W-:Y:S04]  /*0c40*/  STS [R6+0x30000], R11 ;  /* 0x0300000b06007388 */ /* 0x010fe80000000800 */
[----:B------:R-:W1:Y:S04]  /*0c50*/  LDS R29, [R18+0x30a00] ;  /* 0x030a0000121d7984 */ /* 0x000e680000000800 */
[----:B------:R-:W2:Y:S04]  /*0c60*/  LDS R28, [R15+0x30a00] ;  /* 0x030a00000f1c7984 */ /* 0x000ea80000000800 */
[----:B------:R-:W3:Y:S04]  /*0c70*/  LDS R31, [R14+0x30a00] ;  /* 0x030a00000e1f7984 */ /* 0x000ee80000000800 */
[----:B------:R-:W4:Y:S01]  /*0c80*/  LDS R33, [R12+0x30a00] ;  /* 0x030a00000c217984 */ /* 0x000f220000000800 */
[----:B------:R-:W-:-:S03]  /*0c90*/  NOP ;  /* 0x0000000000007918 */ /* 0x000fc60000000000 */
[----:B-1----:R5:W-:Y:S04]  /*0ca0*/  STS [R10+0x30a00], R29 ;  /* 0x030a001d0a007388 */ /* 0x002be80000000800 */
[----:B--2---:R5:W-:Y:S04]  /*0cb0*/  STS [R9+0x30a00], R28 ;  /* 0x030a001c09007388 */ /* 0x004be80000000800 */
[----:B---3--:R5:W-:Y:S04]  /*0cc0*/  STS [R8+0x30a00], R31 ;  /* 0x030a001f08007388 */ /* 0x008be80000000800 */
[----:B----4-:R5:W-:Y:S01]  /*0cd0*/  STS [R6+0x30a00], R33 ;  /* 0x030a002106007388 */ /* 0x010be20000000800 */
[----:B------:R1:W-:Y:S06]  /*0ce0*/  MEMBAR.ALL.CTA ;  /* 0x0000000000007992 */ /* 0x0003ec0000008000 */
[----:B-1----:R-:W2:Y:S02]  /*0cf0*/  FENCE.VIEW.ASYNC.S ;  /* 0x00000000000073c6 */ /* 0x002ea40000000000 */
.L_x_15:
[----:B--2---:R2:W-:Y:S01]  /*0d00*/  SYNCS.ARRIVE.TRANS64.RED.A1T0 RZ, [R4+URZ], RZ ;  /* 0x000000ff04ff79a7 */ /* 0x0045e200081004ff */
[----:B------:R-:W3:Y:S02]  /*0d10*/  SYNCS.PHASECHK.TRANS64.TRYWAIT P0, [R2+URZ+0x31400], R7 ;  /* 0x03140007020075a7 */ /* 0x000ee400080011ff */
[----:B--23--:R-:W-:Y:S05]  /*0d20*/  @!P0 BRA `(.L_x_16) ;  /* 0x0000004000d88947 */ /* 0x00cfea0003800000 */
.L_x_59:
[C---:B------:R-:W-:Y:S01]  /*0d30*/  ISETP.NE.AND P0, PT, R5.reuse, 0x4, PT ;  /* 0x000000040500780c */ /* 0x040fe20003f05270 */
[----:B------:R-:W-:Y:S01]  /*0d40*/  VIADD R5, R5, 0x1 ;  /* 0x0000000105057836 */ /* 0x000fe20000000000 */
[----:B------:R-:W-:Y:S01]  /*0d50*/  UIADD3 UR4, UPT, UPT, UR4, 0x2, URZ ;  /* 0x0000000204047890 */ /* 0x000fe2000fffe0ff */
[----:B-1----:R-:W-:-:S03]  /*0d60*/  VIADD R2, R2, 0x31450 ;  /* 0x0003145002027836 */ /* 0x002fc60000000000 */
[----:B-----5:R-:W-:Y:S01]  /*0d70*/  SEL R9, R5, RZ, P0 ;  /* 0x000000ff05097207 */ /* 0x020fe20000000000 */
[----:B------:R-:W-:Y:S01]  /*0d80*/  UISETP.NE.AND UP0, UPT, UR4, 0x10, UPT ;  /* 0x000000100400788c */ /* 0x000fe2000bf05270 */
[----:B------:R-:W-:Y:S02]  /*0d90*/  PRMT R2, RZ, 0x654, R2 ;  /* 0x00000654ff027816 */ /* 0x000fe40000000002 */
[----:B------:R-:W-:Y:S02]  /*0da0*/  ISETP.NE.AND P0, PT, R9, RZ, PT ;  /* 0x000000ff0900720c */ /* 0x000fe40003f05270 */
[----:B------:R1:W-:Y:S02]  /*0db0*/  SYNCS.ARRIVE.TRANS64.RED.A1T0 RZ, [R2+URZ], RZ ;  /* 0x000000ff02ff79a7 */ /* 0x0003e400081004ff */
[----:B-1----:R-:W-:-:S04]  /*0dc0*/  SEL R2, RZ, 0x1, P0 ;  /* 0x00000001ff027807 */ /* 0x002fc80000000000 */
[----:B------:R-:W-:Y:S01]  /*0dd0*/  LOP3.LUT R2, R3, R2, RZ, 0x3c, !PT ;  /* 0x0000000203027212 */ /* 0x000fe200078e3cff */
[----:B------:R-:W-:Y:S06]  /*0de0*/  BRA.U UP0, `(.L_x_17) ;  /* 0xfffffffd00107547 */ /* 0x000fec000b83ffff */
[----:B------:R-:W-:-:S13]  /*0df0*/  ISETP.NE.AND P0, PT, R27, UR5, PT ;  /* 0x000000051b007c0c */ /* 0x000fda000bf05270 */
[----:B------:R-:W-:Y:S05]  /*0e00*/  @!P0 EXIT ;  /* 0x000000000000894d */ /* 0x000fea0003800000 */
[----:B------:R-:W-:Y:S01]  /*0e10*/  UIADD3 UR5, UPT, UPT, UR5, 0x1, URZ ;  /* 0x0000000105057890 */ /* 0x000fe2000fffe0ff */
[----:B------:R-:W-:Y:S05]  /*0e20*/  BRA `(.L_x_18) ;  /* 0xfffffff800f07947 */ /* 0x000fea000383ffff */
.L_x_12:
[----:B-1----:R-:W-:-:S09]  /*0e30*/  UISETP.NE.AND UP0, UPT, UR5, URZ, UPT ;  /* 0x000000ff0500728c */ /* 0x002fd2000bf05270 */
[----:B------:R-:W-:Y:S05]  /*0e40*/  BRA.U UP0, `(.L_x_13) ;  /* 0x0000003100007547 */ /* 0x000fea000b800000 */
[----:B------:R-:W1:Y:S01]  /*0e50*/  S2UR UR4, SR_CTAID.X ;  /* 0x00000000000479c3 */ /* 0x000e620000002500 */
[----:B------:R-:W-:Y:S02]  /*0e60*/  UMOV UR8, 0x400 ;  /* 0x0000040000087882 */ /* 0x000fe40000000000 */
[----:B------:R-:W-:-:S04]  /*0e70*/  ULEA UR8, UR5, UR8, 0x18 ;  /* 0x0000000805087291 */ /* 0x000fc8000f8ec0ff */
[----:B------:R-:W-:Y:S02]  /*0e80*/  UIADD3 UR6, UPT, UPT, UR8, 0x8000, URZ ;  /* 0x0000800008067890 */ /* 0x000fe4000fffe0ff */
[----:B------:R-:W-:Y:S02]  /*0e90*/  UIADD3 UR5, UPT, UPT, UR8, 0x1c000, URZ ;  /* 0x0001c00008057890 */ /* 0x000fe4000fffe0ff */
[----:B------:R-:W-:Y:S01]  /*0ea0*/  USHF.R.U32.HI UR6, URZ, 0x4, UR6 ;  /* 0x00000004ff067899 */ /* 0x000fe20008011606 */
[----:B-1----:R-:W-:-:S13]  /*0eb0*/  ISETP.LE.U32.AND P0, PT, R21, UR4, PT ;  /* 0x0000000415007c0c */ /* 0x002fda000bf03070 */
[----:B------:R-:W-:Y:S05]  /*0ec0*/  @P0 EXIT ;  /* 0x000000000000094d */ /* 0x000fea0003800000 */
[----:B------:R-:W-:Y:S01]  /*0ed0*/  ULOP3.LUT UR4, URZ, UR4, URZ, 0x33, !UPT ;  /* 0x00000004ff047292 */ /* 0x000fe2000f8e33ff */
[C---:B------:R-:W-:Y:S01]  /*0ee0*/  ISETP.GE.U32.AND P0, PT, R2.reuse, 0x5, PT ;  /* 0x000000050200780c */ /* 0x040fe20003f06070 */
[----:B------:R-:W-:Y:S01]  /*0ef0*/  USHF.R.U32.HI UR5, URZ, 0x4, UR5 ;  /* 0x00000004ff057899 */ /* 0x000fe20008011605 */
[----:B------:R-:W-:Y:S01]  /*0f00*/  IMAD.MOV.U32 R4, RZ, RZ, RZ ;  /* 0x000000ffff047224 */ /* 0x000fe200078e00ff */
[----:B------:R-:W-:Y:S02]  /*0f10*/  ULOP3.LUT UR6, UR6, 0x3fc0, URZ, 0xc0, !UPT ;  /* 0x00003fc006067892 */ /* 0x000fe4000f8ec0ff */
[----:B------:R-:W-:Y:S01]  /*0f20*/  VIADD R3, R21, UR4 ;  /* 0x0000000415037c36 */ /* 0x000fe20008000000 */
[----:B------:R-:W-:Y:S01]  /*0f30*/  ULOP3.LUT UR5, UR5, 0x3fc0, URZ, 0xc0, !UPT ;  /* 0x00003fc005057892 */ /* 0x000fe2000f8ec0ff */
[----:B------:R-:W-:Y:S02]  /*0f40*/  UMOV UR18, URZ ;  /* 0x000000ff00127c82 */ /* 0x000fe40008000000 */
[C---:B------:R-:W-:Y:S01]  /*0f50*/  LEA R9, R2.reuse, UR6, 0xa ;  /* 0x0000000602097c11 */ /* 0x040fe2000f8e50ff */
[----:B------:R-:W-:Y:S01]  /*0f60*/  UMOV UR10, URZ ;  /* 0x000000ff000a7c82 */ /* 0x000fe20008000000 */
[----:B------:R-:W-:Y:S01]  /*0f70*/  SHF.R.U32.HI R3, RZ, 0x2, R3 ;  /* 0x00000002ff037819 */ /* 0x000fe20000011603 */
[----:B------:R-:W-:Y:S01]  /*0f80*/  UMOV UR6, 0x100 ;  /* 0x0000010000067882 */ /* 0x000fe20000000000 */
[----:B------:R-:W-:Y:S01]  /*0f90*/  LEA R8, R2, UR5, 0xa ;  /* 0x0000000502087c11 */ /* 0x000fe2000f8e50ff */
[----:B------:R-:W-:Y:S01]  /*0fa0*/  UMOV UR7, 0x104 ;  /* 0x0000010400077882 */ /* 0x000fe20000000000 */
[----:B------:R-:W-:Y:S01]  /*0fb0*/  SEL R9, R9, RZ, !P0 ;  /* 0x000000ff09097207 */ /* 0x000fe20004000000 */
[----:B------:R-:W-:Y:S01]  /*0fc0*/  IMAD.HI.U32 R3, R3, 0x3a83a83b, RZ ;  /* 0x3a83a83b03037827 */ /* 0x000fe200078e00ff */
[----:B------:R-:W-:Y:S01]  /*0fd0*/  SEL R8, R8, RZ, !P0 ;  /* 0x000000ff08087207 */ /* 0x000fe20004000000 */
[----:B------:R-:W-:Y:S01]  /*0fe0*/  UMOV UR4, 0x100 ;  /* 0x0000010000047882 */ /* 0x000fe20000000000 */
[----:B------:R-:W-:-:S02]  /*0ff0*/  UMOV UR5, 0x104 ;  /* 0x0000010400057882 */ /* 0x000fc40000000000 */
[----:B------:R-:W-:-:S07]  /*1000*/  SHF.R.U32.HI R3, RZ, 0x3, R3 ;  /* 0x00000003ff037819 */ /* 0x000fce0000011603 */
.L_x_25:
[----:B------:R-:W-:Y:S01]  /*1010*/  USHF.R.U32.HI UR13, URZ, 0x1, UR18 ;  /* 0x00000001ff0d7899 */ /* 0x000fe20008011612 */
[----:B------:R-:W-:Y:S01]  /*1020*/  HFMA2 R7, -RZ, RZ, 0, 5.9604644775390625e-08 ;  /* 0x00000001ff077431 */ /* 0x000fe200000001ff */
[----:B------:R-:W-:Y:S02]  /*1030*/  USHF.L.U32 UR9, UR18, 0x3, URZ ;  /* 0x0000000312097899 */ /* 0x000fe400080006ff */
[----:B------:R-:W-:Y:S02]  /*1040*/  ULOP3.LUT UR13, UR13, 0x1, URZ, 0xc, !UPT ;  /* 0x000000010d0d7892 */ /* 0x000fe4000f8e0cff */
[----:B------:R-:W-:Y:S02]  /*1050*/  ULOP3.LUT UR9, UR9, 0x8, URZ, 0xc0, !UPT ;  /* 0x0000000809097892 */ /* 0x000fe4000f8ec0ff */
[----:B------:R-:W-:Y:S02]  /*1060*/  USHF.L.U32 UR13, UR13, 0x1f, URZ ;  /* 0x0000001f0d0d7899 */ /* 0x000fe400080006ff */
[----:B------:R-:W-:-:S02]  /*1070*/  USHF.L.U32 UR12, UR18, 0x7, URZ ;  /* 0x00000007120c7899 */ /* 0x000fc400080006ff */
[----:B------:R-:W-:Y:S01]  /*1080*/  MOV R0, UR9 ;  /* 0x0000000900007c02 */ /* 0x000fe20008000f00 */
[----:B------:R-:W-:Y:S01]  /*1090*/  UIADD3 UR9, UPT, UPT, UR8, UR9, URZ ;  /* 0x0000000908097290 */ /* 0x000fe2000fffe0ff */
[----:B------:R-:W-:Y:S01]  /*10a0*/  MOV R5, UR13 ;  /* 0x0000000d00057c02 */ /* 0x000fe20008000f00 */
[----:B------:R-:W-:Y:S02]  /*10b0*/  ULOP3.LUT UR12, UR12, 0x80, URZ, 0xc0, !UPT ;  /* 0x000000800c0c7892 */ /* 0x000fe4000f8ec0ff */
[----:B------:R-:W-:Y:S01]  /*10c0*/  UIADD3 UR11, UPT, UPT, UR9, 0x31478, URZ ;  /* 0x00031478090b7890 */ /* 0x000fe2000fffe0ff */
[----:B------:R-:W1:Y:S02]  /*10d0*/  SYNCS.PHASECHK.TRANS64.TRYWAIT P0, [R0+UR8+0x31488], R5 ;  /* 0x03148805000075a7 */ /* 0x000e640008001108 */
[----:B-1----:R-:W-:Y:S09]  /*10e0*/  @!P0 BRA `(.L_x_19) ;  /* 0x0000004000008947 */ /* 0x002ff20003800000 */
.L_x_61:
[----:B------:R-:W-:Y:S01]  /*10f0*/  NOP ;  /* 0x0000000000007918 */ /* 0x000fe20000000000 */
[----:B------:R-:W-:Y:S01]  /*1100*/  UMOV UR17, 0xe ;  /* 0x0000000e00117882 */ /* 0x000fe20000000000 */
[----:B------:R-:W-:-:S05]  /*1110*/  UMOV UR16, 0xfffffff0 ;  /* 0xfffffff000107882 */ /* 0x000fca0000000000 */
.L_x_24:
[----:B------:R-:W-:Y:S01]  /*1120*/  ULEA UR13, UR10, UR8, 0x3 ;  /* 0x000000080a0d7291 */ /* 0x000fe2000f8e18ff */
[----:B-1----:R-:W-:Y:S01]  /*1130*/  SHF.L.U32 R11, R4, 0x1f, RZ ;  /* 0x0000001f040b7819 */ /* 0x002fe200000006ff */
[----:B------:R-:W-:Y:S01]  /*1140*/  UIADD3 UR14, UPT, UPT, UR16, 0x10, URZ ;  /* 0x00000010100e7890 */ /* 0x000fe2000fffe0ff */
[----:B------:R-:W-:Y:S03]  /*1150*/  MOV R0, UR10 ;  /* 0x0000000a00007c02 */ /* 0x000fe60008000f00 */
[----:B------:R-:W-:Y:S03]  /*1160*/  ULOP3.LUT UP0, UR14, UR14, 0x2, URZ, 0xc0, !UPT ;  /* 0x000000020e0e7892 */ /* 0x000fe6000f80c0ff */
[----:B------:R-:W1:Y:S02]  /*1170*/  SYNCS.PHASECHK.TRANS64.TRYWAIT P0, [UR13+0x31450], R11 ;  /* 0x0314500bff0075a7 */ /* 0x000e64000800110d */
[----:B-12---:R-:W-:Y:S07]  /*1180*/  @!P0 BRA `(.L_x_20) ;  /* 0x0000003c00f88947 */ /* 0x006fee0003800000 */
.L_x_63:
[----:B------:R-:W-:Y:S01]  /*1190*/  NOP ;  /* 0x0000000000007918 */ /* 0x000fe20000000000 */
[----:B------:R-:W-:Y:S05]  /*11a0*/  BRA.U UP0, `(.L_x_21) ;  /* 0x0000000100307547 */ /* 0x000fea000b800000 */
[----:B------:R-:W-:Y:S01]  /*11b0*/  ULEA UR9, UR10, UR8, 0x9 ;  /* 0x000000080a097291 */ /* 0x000fe2000f8e48ff */
[----:B------:R-:W-:Y:S01]  /*11c0*/  UMOV UR21, 0x4008 ;  /* 0x0000400800157882 */ /* 0x000fe20000000000 */
[----:B------:R-:W-:Y:S02]  /*11d0*/  UMOV UR23, 0x4008 ;  /* 0x0000400800177882 */ /* 0x000fe40000000000 */
[----:B------:R-:W-:Y:S02]  /*11e0*/  UIADD3 UR15, UPT, UPT, UR9, 0x30000, URZ ;  /* 0x00030000090f7890 */ /* 0x000fe4000fffe0ff */
[----:B------:R-:W-:Y:S02]  /*11f0*/  UIADD3 UR9, UPT, UPT, UR9, 0x30a00, URZ ;  /* 0x00030a0009097890 */ /* 0x000fe4000fffe0ff */
[----:B------:R-:W-:Y:S02]  /*1200*/  USHF.R.U32.HI UR15, URZ, 0x4, UR15 ;  /* 0x00000004ff0f7899 */ /* 0x000fe4000801160f */
[----:B------:R-:W-:Y:S02]  /*1210*/  USHF.R.U32.HI UR9, URZ, 0x4, UR9 ;  /* 0x00000004ff097899 */ /* 0x000fe40008011609 */
[----:B------:R-:W-:Y:S02]  /*1220*/  ULOP3.LUT UR20, UR15, 0x3fe0, URZ, 0xc0, !UPT ;  /* 0x00003fe00f147892 */ /* 0x000fe4000f8ec0ff */
[----:B------:R-:W-:Y:S07]  /*1230*/  ULOP3.LUT UR22, UR9, 0x3fe0, URZ, 0xc0, !UPT ;  /* 0x00003fe009167892 */ /* 0x000fee000f8ec0ff */
[----:B------:R2:W-:Y:S02]  /*1240*/  UTCCP.T.S.4x32dp128bit tmem[0x100], gdesc[UR20] ;  /* 0x00010014ff0079e7 */ /* 0x0005e40009100000 */
[----:B------:R2:W-:Y:S01]  /*1250*/  UTCCP.T.S.4x32dp128bit tmem[0x104], gdesc[UR22] ;  /* 0x00010416ff0079e7 */ /* 0x0005e20009100000 */
[----:B------:R-:W-:Y:S02]  /*1260*/  NOP ;  /* 0x0000000000007918 */ /* 0x000fe40000000000 */
.L_x_21:
[----:B------:R-:W-:Y:S01]  /*1270*/  UISETP.NE.AND UP0, UPT, UR10, 0x4, UPT ;  /* 0x000000040a00788c */ /* 0x000fe2000bf05270 */
[----:B------:R-:W-:Y:S01]  /*1280*/  SHFL.IDX PT, R5, R8, R0, 0x1f ;  /* 0x00001f0008057589 */ /* 0x000fe200000e0000 */
[----:B------:R-:W-:Y:S01]  /*1290*/  UIADD3 UR10, UPT, UPT, UR10, 0x1, URZ ;  /* 0x000000010a0a7890 */ /* 0x000fe2000fffe0ff */
[----:B------:R-:W-:Y:S03]  /*12a0*/  NOP ;  /* 0x0000000000007918 */ /* 0x000fe60000000000 */
[----:B------:R-:W-:Y:S03]  /*12b0*/  USEL UR10, UR10, URZ, UP0 ;  /* 0x000000ff0a0a7287 */ /* 0x000fe60008000000 */
[----:B-1----:R-:W1:Y:S01]  /*12c0*/  SHFL.IDX PT, R2, R9, R0, 0x1f ;  /* 0x00001f0009027589 */ /* 0x002e6200000e0000 */
[----:B------:R-:W-:Y:S02]  /*12d0*/  USHF.L.U32 UR15, UR14, 0x4, URZ ;  /* 0x000000040e0f7899 */ /* 0x000fe400080006ff */
[----:B------:R-:W-:Y:S02]  /*12e0*/  ULEA UR9, UR10, UR8, 0x3 ;  /* 0x000000080a097291 */ /* 0x000fe4000f8e18ff */
[----:B------:R-:W-:Y:S01]  /*12f0*/  ULEA UR14, UR14, 0x8a0, 0xd ;  /* 0x000008a00e0e7891 */ /* 0x000fe2000f8e68ff */
[----:B------:R-:W-:Y:S01]  /*1300*/  ISETP.NE.AND P0, PT, RZ, UR10, PT ;  /* 0x0000000aff007c0c */ /* 0x000fe2000bf05270 */
[----:B------:R-:W-:Y:S01]  /*1310*/  UISETP.NE.AND UP0, UPT, UR16, -0x10, UPT ;  /* 0xfffffff01000788c */ /* 0x000fe2000bf05270 */
[----:B------:R-:W-:Y:S01]  /*1320*/  IMAD.U32 R10, RZ, RZ, UR10 ;  /* 0x0000000aff0a7e24 */ /* 0x000fe2000f8e00ff */
[----:B------:R-:W-:Y:S02]  /*1330*/  UPRMT UR15, UR15, 0x5410, UR14 ;  /* 0x000054100f0f7896 */ /* 0x000fe4000800000e */
[----:B------:R-:W-:Y:S01]  /*1340*/  UIADD3 UR13, UPT, UPT, UR13, 0x31428, URZ ;  /* 0x000314280d0d7890 */ /* 0x000fe2000fffe0ff */
[----:B------:R-:W-:Y:S01]  /*1350*/  UMOV UR14, URZ ;  /* 0x000000ff000e7c82 */ /* 0x000fe20008000000 */
[----:B--2---:R-:W-:Y:S01]  /*1360*/  UMOV UR23, 0x40004040 ;  /* 0x4000404000177882 */ /* 0x004fe20000000000 */
[----:B------:R-:W-:Y:S01]  /*1370*/  UMOV UR21, 0x40004040 ;  /* 0x4000404000157882 */ /* 0x000fe20000000000 */
[----:B------:R-:W-:Y:S01]  /*1380*/  UMOV UR27, 0x40004040 ;  /* 0x40004040001b7882 */ /* 0x000fe20000000000 */
[----:B------:R-:W-:Y:S01]  /*1390*/  UMOV UR25, 0x40004040 ;  /* 0x4000404000197882 */ /* 0x000fe20000000000 */
[----:B------:R-:W-:Y:S01]  /*13a0*/  UMOV UR31, 0x40004040 ;  /* 0x40004040001f7882 */ /* 0x000fe20000000000 */
[----:B------:R-:W-:Y:S01]  /*13b0*/  UMOV UR29, 0x40004040 ;  /* 0x40004040001d7882 */ /* 0x000fe20000000000 */
[----:B------:R-:W-:Y:S01]  /*13c0*/  UMOV UR35, 0x40004040 ;  /* 0x4000404000237882 */ /* 0x000fe20000000000 */
[----:B------:R-:W-:Y:S01]  /*13d0*/  UMOV UR33, 0x40004040 ;  /* 0x4000404000217882 */ /* 0x000fe20000000000 */
[----:B-1----:R-:W-:Y:S02]  /*13e0*/  R2UR UR22, R2 ;  /* 0x00000000021672ca */ /* 0x002fe400000e0000 */
[----:B------:R-:W-:Y:S02]  /*13f0*/  R2UR UR20, R5 ;  /* 0x00000000051472ca */ /* 0x000fe400000e0000 */
[----:B------:R-:W-:Y:S04]  /*1400*/  SEL R5, RZ, 0x1, P0 ;  /* 0x00000001ff057807 */ /* 0x000fe80000000000 */
[----:B------:R-:W-:Y:S05]  /*1410*/  LOP3.LUT R4, R4, R5, RZ, 0x3c, !PT ;  /* 0x0000000504047212 */ /* 0x000fea00078e3cff */
[----:B------:R-:W-:Y:S01]  /*1420*/  UIADD3 UR26, UPT, UPT, UR22, 0x2, URZ ;  /* 0x00000002161a7890 */ /* 0x000fe2000fffe0ff */
[----:B------:R-:W-:Y:S01]  /*1430*/  IMAD.U32 R13, R4, -0x80000000, RZ ;  /* 0x80000000040d7824 */ /* 0x000fe200078e00ff */
[----:B------:R-:W-:Y:S01]  /*1440*/  UIADD3 UR24, UPT, UPT, UR20, 0x2, URZ ;  /* 0x0000000214187890 */ /* 0x000fe2000fffe0ff */
[----:B------:R1:W-:Y:S01]  /*1450*/  UTCQMMA gdesc[UR22], gdesc[UR20], tmem[UR12], tmem[UR14], idesc[UR15], tmem[UR6], UP0 ;  /* 0x00060e1416007dea */ /* 0x0003e2000800030c */
[----:B------:R-:W-:Y:S02]  /*1460*/  UIADD3 UR30, UPT, UPT, UR22, 0x4, URZ ;  /* 0x00000004161e7890 */ /* 0x000fe4000fffe0ff */
[----:B------:R-:W-:Y:S02]  /*1470*/  UIADD3 UR28, UPT, UPT, UR20, 0x4, URZ ;  /* 0x00000004141c7890 */ /* 0x000fe4000fffe0ff */
[----:B------:R-:W-:Y:S02]  /*1480*/  UIADD3 UR34, UPT, UPT, UR22, 0x6, URZ ;  /* 0x0000000616227890 */ /* 0x000fe4000fffe0ff */
[----:B------:R-:W-:Y:S01]  /*1490*/  UIADD3 UR32, UPT, UPT, UR20, 0x6, URZ ;  /* 0x0000000614207890 */ /* 0x000fe2000fffe0ff */
[----:B------:R1:W-:Y:S04]  /*14a0*/  UTCQMMA gdesc[UR26], gdesc[UR24], tmem[UR12], tmem[UR14], idesc[UR15], tmem[UR6], UPT ;  /* 0x00060e181a007dea */ /* 0x0003e8000b80030c */
[----:B------:R1:W-:Y:S04]  /*14b0*/  UTCQMMA gdesc[UR30], gdesc[UR28], tmem[UR12], tmem[UR14], idesc[UR15], tmem[UR6], UPT ;  /* 0x00060e1c1e007dea */ /* 0x0003e8000b80030c */
[----:B------:R1:W-:Y:S01]  /*14c0*/  UTCQMMA gdesc[UR34], gdesc[UR32], tmem[UR12], tmem[UR14], idesc[UR15], tmem[UR6], UPT ;  /* 0x00060e2022007dea */ /* 0x0003e2000b80030c */
[----:B------:R1:W-:Y:S01]  /*14d0*/  UTCBAR [UR13], URZ ;  /* 0x000000ff0d0073e9 */ /* 0x0003e200080000ff */
[----:B------:R-:W2:Y:S02]  /*14e0*/  SYNCS.PHASECHK.TRANS64.TRYWAIT P0, [UR9+0x31450], R13 ;  /* 0x0314500dff0075a7 */ /* 0x000ea40008001109 */
[----:B-12---:R-:W-:Y:S05]  /*14f0*/  @!P0 BRA `(.L_x_22) ;  /* 0x0000003c00388947 */ /* 0x006fea0003800000 */
.L_x_65:
[----:B------:R-:W-:Y:S01]  /*1500*/  ELECT P0, URZ, PT ;  /* 0x0000000000ff782f */ /* 0x000fe20003800000 */
[----:B------:R-:W-:Y:S01]  /*1510*/  SHFL.IDX PT, R2, R9, R10, 0x1f ;  /* 0x00001f0a09027589 */ /* 0x000fe200000e0000 */
[----:B------:R-:W-:Y:S02]  /*1520*/  UIADD3 UR9, UPT, UPT, UR9, 0x31428, URZ ;  /* 0x0003142809097890 */ /* 0x000fe4000fffe0ff */
[----:B------:R-:W-:Y:S05]  /*1530*/  UISETP.NE.AND UP0, UPT, UR16, -0x2, UPT ;  /* 0xfffffffe1000788c */ /* 0x000fea000bf05270 */
[----:B-1----:R-:W1:Y:S01]  /*1540*/  SHFL.IDX PT, R0, R8, R10, 0x1f ;  /* 0x00001f0a08007589 */ /* 0x002e6200000e0000 */
[----:B------:R-:W-:Y:S01]  /*1550*/  NOP ;  /* 0x0000000000007918 */ /* 0x000fe20000000000 */
[----:B------:R-:W-:Y:S02]  /*1560*/  NOP ;  /* 0x0000000000007918 */ /* 0x000fe40000000000 */
[C---:B------:R-:W-:Y:S01]  /*1570*/  @P0 IMAD.SHL.U32 R5, R7.reuse, 0x2000, RZ ;  /* 0x0000200007050824 */ /* 0x040fe200078e00ff */
[----:B------:R-:W-:Y:S01]  /*1580*/  UMOV UR21, 0x40004040 ;  /* 0x4000404000157882 */ /* 0x000fe20000000000 */
[----:B------:R-:W-:Y:S01]  /*1590*/  @P0 IMAD.SHL.U32 R6, R7, 0x10, RZ ;  /* 0x0000001007060824 */ /* 0x000fe200078e00ff */
[----:B------:R-:W-:Y:S01]  /*15a0*/  UMOV UR15, 0x40004040 ;  /* 0x40004040000f7882 */ /* 0x000fe20000000000 */
[----:B------:R-:W-:Y:S01]  /*15b0*/  UMOV UR27, 0x40004040 ;  /* 0x40004040001b7882 */ /* 0x000fe20000000000 */
[----:B------:R-:W-:Y:S01]  /*15c0*/  @P0 LOP3.LUT R5, R5, 0x6000, RZ, 0xc0, !PT ;  /* 0x0000600005050812 */ /* 0x000fe200078ec0ff */
[----:B------:R-:W-:Y:S01]  /*15d0*/  UMOV UR25, 0x40004040 ;  /* 0x4000404000197882 */ /* 0x000fe20000000000 */
[----:B------:R-:W-:Y:S01]  /*15e0*/  @P0 LOP3.LUT R6, R6, 0x30, RZ, 0xc0, !PT ;  /* 0x0000003006060812 */ /* 0x000fe200078ec0ff */
[----:B------:R-:W-:Y:S01]  /*15f0*/  UMOV UR31, 0x40004040 ;  /* 0x40004040001f7882 */ /* 0x000fe20000000000 */
[----:B------:R-:W-:Y:S01]  /*1600*/  @P0 LOP3.LUT R5, R5, 0x8a0, RZ, 0xfc, !PT ;  /* 0x000008a005050812 */ /* 0x000fe200078efcff */
[----:B------:R-:W-:Y:S01]  /*1610*/  UMOV UR29, 0x40004040 ;  /* 0x40004040001d7882 */ /* 0x000fe20000000000 */
[----:B------:R-:W-:Y:S01]  /*1620*/  UMOV UR35, 0x40004040 ;  /* 0x4000404000237882 */ /* 0x000fe20000000000 */
[----:B------:R-:W-:Y:S01]  /*1630*/  UMOV UR33, 0x40004040 ;  /* 0x4000404000217882 */ /* 0x000fe20000000000 */
[----:B------:R-:W-:Y:S02]  /*1640*/  @P0 PRMT R5, R6, 0x5410, R5 ;  /* 0x0000541006050816 */ /* 0x000fe40000000005 */
[----:B-1----:R-:W-:Y:S01]  /*1650*/  R2UR UR14, R0 ;  /* 0x00000000000e72ca */ /* 0x002fe200000e0000 */
[----:B------:R-:W-:Y:S01]  /*1660*/  @P0 IMAD.MOV.U32 R10, RZ, RZ, RZ ;  /* 0x000000ffff0a0224 */ /* 0x000fe200078e00ff */
[----:B------:R-:W-:Y:S02]  /*1670*/  @P0 R2UR UR13, R5 ;  /* 0x00000000050d02ca */ /* 0x000fe400000e0000 */
[----:B------:R-:W-:Y:S02]  /*1680*/  R2UR UR20, R2 ;  /* 0x00000000021472ca */ /* 0x000fe400000e0000 */
[----:B------:R-:W-:Y:S07]  /*1690*/  @P0 R2UR UR22, R10 ;  /* 0x000000000a1602ca */ /* 0x000fee00000e0000 */
[----:B------:R-:W-:Y:S02]  /*16a0*/  UIADD3 UR24, UPT, UPT, UR14, 0x2, URZ ;  /* 0x000000020e187890 */ /* 0x000fe4000fffe0ff */
[----:B------:R-:W-:Y:S01]  /*16b0*/  UIADD3 UR28, UPT, UPT, UR14, 0x4, URZ ;  /* 0x000000040e1c7890 */ /* 0x000fe2000fffe0ff */
[----:B------:R-:W-:Y:S01]  /*16c0*/  IMAD.U32 R11, RZ, RZ, UR13 ;  /* 0x0000000dff0b7e24 */ /* 0x000fe2000f8e00ff */
[----:B------:R-:W-:Y:S02]  /*16d0*/  UIADD3 UR26, UPT, UPT, UR20, 0x2, URZ ;  /* 0x00000002141a7890 */ /* 0x000fe4000fffe0ff */
[----:B------:R-:W-:Y:S02]  /*16e0*/  UIADD3 UR30, UPT, UPT, UR20, 0x4, URZ ;  /* 0x00000004141e7890 */ /* 0x000fe4000fffe0ff */
[----:B------:R-:W-:Y:S01]  /*16f0*/  @P0 R2UR UR23, R11 ;  /* 0x000000000b1702ca */ /* 0x000fe200000e0000 */
[----:B------:R-:W-:Y:S02]  /*1700*/  UIADD3 UR34, UPT, UPT, UR20, 0x6, URZ ;  /* 0x0000000614227890 */ /* 0x000fe4000fffe0ff */
[----:B------:R-:W-:Y:S10]  /*1710*/  UIADD3 UR32, UPT, UPT, UR14, 0x6, URZ ;  /* 0x000000060e207890 */ /* 0x000ff4000fffe0ff */
[----:B------:R1:W-:Y:S01]  /*1720*/  UTCQMMA gdesc[UR20], gdesc[UR14], tmem[UR12], tmem[UR22], idesc[UR23], tmem[UR4], UPT ;  /* 0x0004160e14007dea */ /* 0x0003e2000b80030c */
[----:B------:R1:W-:Y:S01]  /*1730*/  UTCQMMA gdesc[UR26], gdesc[UR24], tmem[UR12], tmem[UR22], idesc[UR23], tmem[UR4], UPT ;  /* 0x000416181a007dea */ /* 0x0003e2000b80030c */
[----:B------:R1:W-:Y:S01]  /*1740*/  UTCQMMA gdesc[UR30], gdesc[UR28], tmem[UR12], tmem[UR22], idesc[UR23], tmem[UR4], UPT ;  /* 0x0004161c1e007dea */ /* 0x0003e2000b80030c */
[----:B------:R1:W-:Y:S01]  /*1750*/  UTCQMMA gdesc[UR34], gdesc[UR32], tmem[UR12], tmem[UR22], idesc[UR23], tmem[UR4], UPT ;  /* 0x0004162022007dea */ /* 0x0003e2000b80030c */
[----:B------:R1:W-:Y:S01]  /*1760*/  UTCBAR [UR9], URZ ;  /* 0x000000ff090073e9 */ /* 0x0003e200080000ff */
[----:B------:R-:W-:Y:S05]  /*1770*/  BRA.U UP0, `(.L_x_23) ;  /* 0x0000000100087547 */ /* 0x000fea000b800000 */
[----:B------:R2:W-:Y:S01]  /*1780*/  UTCBAR [UR11], URZ ;  /* 0x000000ff0b0073e9 */ /* 0x0005e200080000ff */
[----:B------:R-:W-:Y:S01]  /*1790*/  NOP ;  /* 0x0000000000007918 */ /* 0x000fe20000000000 */
.L_x_23:
[----:B------:R-:W-:Y:S01]  /*17a0*/  UISETP.NE.AND UP0, UPT, UR10, 0x4, UPT ;  /* 0x000000040a00788c */ /* 0x000fe2000bf05270 */
[----:B------:R-:W-:Y:S01]  /*17b0*/  VIADD R7, R7, 0x2 ;  /* 0x0000000207077836 */ /* 0x000fe20000000000 */
[----:B------:R-:W-:Y:S02]  /*17c0*/  UIADD3 UR10, UPT, UPT, UR10, 0x1, URZ ;  /* 0x000000010a0a7890 */ /* 0x000fe4000fffe0ff */
[----:B------:R-:W-:Y:S02]  /*17d0*/  UIADD3 UR17, UPT, UPT, UR17, -0x2, URZ ;  /* 0xfffffffe11117890 */ /* 0x000fe4000fffe0ff */
[----:B------:R-:W-:Y:S02]  /*17e0*/  USEL UR10, UR10, URZ, UP0 ;  /* 0x000000ff0a0a7287 */ /* 0x000fe40008000000 */
[----:B------:R-:W-:Y:S02]  /*17f0*/  UISETP.NE.AND UP0, UPT, UR17, -0x2, UPT ;  /* 0xfffffffe1100788c */ /* 0x000fe4000bf05270 */
[----:B------:R-:W-:Y:S02]  /*1800*/  UIADD3 UR16, UPT, UPT, UR16, 0x2, URZ ;  /* 0x0000000210107890 */ /* 0x000fe4000fffe0ff */
[----:B------:R-:W-:Y:S04]  /*1810*/  ISETP.NE.AND P0, PT, RZ, UR10, PT ;  /* 0x0000000aff007c0c */ /* 0x000fe8000bf05270 */
[----:B------:R-:W-:Y:S04]  /*1820*/  SEL R5, RZ, 0x1, P0 ;  /* 0x00000001ff057807 */ /* 0x000fe80000000000 */
[----:B------:R-:W-:Y:S01]  /*1830*/  LOP3.LUT R4, R4, R5, RZ, 0x3c, !PT ;  /* 0x0000000504047212 */ /* 0x000fe200078e3cff */
[----:B------:R-:W-:Y:S06]  /*1840*/  BRA.U UP0, `(.L_x_24) ;  /* 0xfffffff900347547 */ /* 0x000fec000b83ffff */
[----:B------:R-:W-:-:S13]  /*1850*/  ISETP.NE.AND P0, PT, R3, UR18, PT ;  /* 0x0000001203007c0c */ /* 0x000fda000bf05270 */
[----:B-12---:R-:W-:Y:S05]  /*1860*/  @!P0 EXIT ;  /* 0x000000000000894d */ /* 0x006fea0003800000 */
[----:B------:R-:W-:Y:S01]  /*1870*/  UIADD3 UR18, UPT, UPT, UR18, 0x1, URZ ;  /* 0x0000000112127890 */ /* 0x000fe2000fffe0ff */
[----:B------:R-:W-:Y:S11]  /*1880*/  BRA `(.L_x_25) ;  /* 0xfffffff400e07947 */ /* 0x000ff6000383ffff */
.L_x_11:
[----:B------:R-:W-:-:S13]  /*1890*/  ELECT P0, URZ, PT ;  /* 0x0000000000ff782f */ /* 0x000fda0003800000 */
[----:B------:R-:W-:Y:S05]  /*18a0*/  @!P0 BRA `(.L_x_13) ;  /* 0x0000002400688947 */ /* 0x000fea0003800000 */
[----:B------:R-:W1:Y:S02]  /*18b0*/  S2UR UR4, SR_CTAID.X ;  /* 0x00000000000479c3 */ /* 0x000e640000002500 */
[----:B-1----:R-:W-:-:S13]  /*18c0*/  ISETP.LE.U32.AND P0, PT, R21, UR4, PT ;  /* 0x0000000415007c0c */ /* 0x002fda000bf03070 */
[----:B------:R-:W-:Y:S05]  /*18d0*/  @P0 EXIT ;  /* 0x000000000000094d */ /* 0x000fea0003800000 */
[----:B------:R-:W1:Y:S01]  /*18e0*/  S2R R0, SR_CgaCtaId ;  /* 0x0000000000007919 */ /* 0x000e620000008800 */
[----:B------:R-:W-:Y:S01]  /*18f0*/  IMAD.U32 R15, RZ, RZ, UR4 ;  /* 0x00000004ff0f7e24 */ /* 0x000fe2000f8e00ff */
[----:B------:R-:W2:Y:S01]  /*1900*/  LDC.64 R18, c[0x0][0x348] ;  /* 0x0000d200ff127b82 */ /* 0x000ea20000000a00 */
[----:B------:R-:W-:Y:S01]  /*1910*/  MOV R3, 0x400 ;  /* 0x0000040000037802 */ /* 0x000fe20000000f00 */
[----:B------:R-:W-:Y:S02]  /*1920*/  HFMA2 R13, -RZ, RZ, 0, 0 ;  /* 0x00000000ff0d7431 */ /* 0x000fe400000001ff */
[----:B------:R-:W-:Y:S01]  /*1930*/  IMAD.MOV.U32 R10, RZ, RZ, RZ ;  /* 0x000000ffff0a7224 */ /* 0x000fe200078e00ff */
[----:B------:R-:W-:Y:S02]  /*1940*/  LOP3.LUT R12, RZ, R15, RZ, 0x33, !PT ;  /* 0x0000000fff0c7212 */ /* 0x000fe400078e33ff */
[----:B------:R-:W-:-:S03]  /*1950*/  PRMT R14, R15, 0x7610, R14 ;  /* 0x000076100f0e7816 */ /* 0x000fc6000000000e */
[----:B------:R-:W-:-:S05]  /*1960*/  IMAD.IADD R12, R21, 0x1, R12 ;  /* 0x00000001150c7824 */ /* 0x000fca00078e020c */
[----:B------:R-:W-:-:S05]  /*1970*/  SHF.R.U32.HI R12, RZ, 0x2, R12 ;  /* 0x00000002ff0c7819 */ /* 0x000fca000001160c */
[----:B------:R-:W-:-:S05]  /*1980*/  IMAD.HI.U32 R12, R12, 0x3a83a83b, RZ ;  /* 0x3a83a83b0c0c7827 */ /* 0x000fca00078e00ff */
[----:B------:R-:W-:-:S04]  /*1990*/  SHF.R.U32.HI R12, RZ, 0x3, R12 ;  /* 0x00000003ff0c7819 */ /* 0x000fc8000001160c */
[----:B------:R-:W-:Y:S02]  /*19a0*/  IADD3 R12, PT, PT, -R12, RZ, RZ ;  /* 0x000000ff0c0c7210 */ /* 0x000fe40007ffe1ff */
[----:B-1----:R-:W-:-:S05]  /*19b0*/  LEA R0, R0, R3, 0x18 ;  /* 0x0000000300007211 */ /* 0x002fca00078ec0ff */
[----:B------:R-:W-:-:S07]  /*19c0*/  VIADD R16, R0, 0x31400 ;  /* 0x0003140000107836 */ /* 0x000fce0000000000 */
.L_x_42:
[----:B------:R-:W-:Y:S01]  /*19d0*/  SHF.R.U32.HI R11, RZ, 0x7, R15 ;  /* 0x00000007ff0b7819 */ /* 0x000fe2000001160f */
[----:B------:R-:W-:Y:S05]  /*19e0*/  YIELD ;  /* 0x0000000000007946 */ /* 0x000fea0003800000 */
[----:B------:R-:W-:-:S04]  /*19f0*/  IMAD.HI.U32 R11, R11, 0x24924925, RZ ;  /* 0x249249250b0b7827 */ /* 0x000fc800078e00ff */
[C---:B------:R-:W-:Y:S01]  /*1a00*/  IMAD R49, R11.reuse, -0x10, R32 ;  /* 0xfffffff00b317824 */ /* 0x040fe200078e0220 */
[----:B-1----:R-:W-:-:S04]  /*1a10*/  PRMT R2, R11, 0x9910, RZ ;  /* 0x000099100b027816 */ /* 0x002fc800000000ff */
[----:B------:R-:W-:Y:S01]  /*1a20*/  VIMNMX.U32 R49, PT, PT, R49, 0x10, PT ;  /* 0x0000001031317848 */ /* 0x000fe20003fe0000 */
[----:B------:R-:W-:-:S04]  /*1a30*/  IMAD R2, R2, 0x380, RZ ;  /* 0x0000038002027824 */ /* 0x000fc800078e02ff */
[----:B------:R-:W-:Y:S01]  /*1a40*/  IMAD.MOV R3, RZ, RZ, -R2 ;  /* 0x000000ffff037224 */ /* 0x000fe200078e0a02 */
[----:B------:R-:W-:-:S04]  /*1a50*/  MOV R2, 0x1aa0 ;  /* 0x00001aa000027802 */ /* 0x000fc80000000f00 */
[----:B------:R-:W-:-:S05]  /*1a60*/  PRMT R3, R3, 0x7710, RZ ;  /* 0x0000771003037816 */ /* 0x000fca00000000ff */
[----:B------:R-:W-:-:S05]  /*1a70*/  IMAD.IADD R3, R3, 0x1, R14 ;  /* 0x0000000103037824 */ /* 0x000fca00078e020e */
[----:B------:R-:W-:Y:S02]  /*1a80*/  LOP3.LUT R5, R3, 0xffff, RZ, 0xc0, !PT ;  /* 0x0000ffff03057812 */ /* 0x000fe400078ec0ff */
[----:B--2---:R-:W-:Y:S05]  /*1a90*/  CALL.REL.NOINC `($__internal_3_$__cuda_sm20_div_u16) ;  /* 0x0000003c00dc7944 */ /* 0x004fea0003c00000 */
[----:B------:R-:W-:Y:S01]  /*1aa0*/  LOP3.LUT R7, R10, 0x1, RZ, 0x3c, !PT ;  /* 0x000000010a077812 */ /* 0x000fe200078e3cff */
[----:B------:R-:W-:Y:S01]  /*1ab0*/  IMAD R2, R13, 0x8, R16 ;  /* 0x000000080d027824 */ /* 0x000fe200078e0210 */
[----:B------:R-:W-:Y:S01]  /*1ac0*/  PRMT R5, R49, 0x9910, RZ ;  /* 0x0000991031057816 */ /* 0x000fe200000000ff */
[----:B------:R-:W-:Y:S01]  /*1ad0*/  VIADD R6, R13, 0x1 ;  /* 0x000000010d067836 */ /* 0x000fe20000000000 */
[----:B------:R-:W-:Y:S01]  /*1ae0*/  PRMT R4, R48, 0x9910, RZ ;  /* 0x0000991030047816 */ /* 0x000fe200000000ff */
[----:B------:R-:W-:Y:S01]  /*1af0*/  IMAD.U32 R7, R7, -0x80000000, RZ ;  /* 0x8000000007077824 */ /* 0x000fe200078e00ff */
[----:B------:R-:W-:-:S03]  /*1b00*/  ISETP.NE.AND P0, PT, R13, 0x4, PT ;  /* 0x000000040d00780c */ /* 0x000fc60003f05270 */
[----:B------:R-:W1:Y:S01]  /*1b10*/  SYNCS.PHASECHK.TRANS64.TRYWAIT P1, [R2+URZ+0x28], R7 ;  /* 0x00002807020075a7 */ /* 0x000e6200080211ff */
[----:B------:R-:W-:Y:S01]  /*1b20*/  IMAD R4, R5, R4, RZ ;  /* 0x0000000405047224 */ /* 0x000fe200078e02ff */
[----:B------:R-:W-:-:S03]  /*1b30*/  SEL R5, R6, RZ, P0 ;  /* 0x000000ff06057207 */ /* 0x000fc60000000000 */
[----:B------:R-:W-:Y:S01]  /*1b40*/  IMAD.MOV R4, RZ, RZ, -R4 ;  /* 0x000000ffff047224 */ /* 0x000fe200078e0a04 */
[----:B------:R-:W-:-:S04]  /*1b50*/  ISETP.NE.AND P0, PT, R5, RZ, PT ;  /* 0x000000ff0500720c */ /* 0x000fc80003f05270 */
[----:B------:R-:W-:Y:S02]  /*1b60*/  PRMT R4, R4, 0x7710, RZ ;  /* 0x0000771004047816 */ /* 0x000fe400000000ff */
[----:B------:R-:W-:-:S03]  /*1b70*/  SEL R9, RZ, 0x1, P0 ;  /* 0x00000001ff097807 */ /* 0x000fc60000000000 */
[----:B------:R-:W-:Y:S01]  /*1b80*/  IMAD.IADD R4, R3, 0x1, R4 ;  /* 0x0000000103047824 */ /* 0x000fe200078e0204 */
[----:B------:R-:W-:Y:S01]  /*1b90*/  LOP3.LUT R10, R10, R9, RZ, 0x3c, !PT ;  /* 0x000000090a0a7212 */ /* 0x000fe200078e3cff */
[C-C-:B------:R-:W-:Y:S02]  /*1ba0*/  IMAD R3, R13.reuse, 0x4000, R0.reuse ;  /* 0x000040000d037824 */ /* 0x140fe400078e0200 */
[----:B------:R-:W-:Y:S01]  /*1bb0*/  IMAD R13, R13, 0x200, R0 ;  /* 0x000002000d0d7824 */ /* 0x000fe200078e0200 */
[----:B------:R-:W-:Y:S01]  /*1bc0*/  LOP3.LUT R4, R4, 0xffff, RZ, 0xc0, !PT ;  /* 0x0000ffff04047812 */ /* 0x000fe200078ec0ff */
[----:B-1----:R-:W-:Y:S06]  /*1bd0*/  @!P1 BRA `(.L_x_26) ;  /* 0x00000034009c9947 */ /* 0x002fec0003800000 */
.L_x_67:
[----:B------:R-:W-:Y:S01]  /*1be0*/  IADD3 R26, P3, PT, R18, 0x40, RZ ;  /* 0x00000040121a7810 */ /* 0x000fe20007f7e0ff */
[----:B------:R-:W-:Y:S01]  /*1bf0*/  IMAD R8, R11, 0x10, R4 ;  /* 0x000000100b087824 */ /* 0x000fe200078e0204 */
[----:B------:R-:W-:Y:S01]  /*1c00*/  R2UR UR4, R3 ;  /* 0x00000000030472ca */ /* 0x000fe200000e0000 */
[----:B------:R-:W-:Y:S01]  /*1c10*/  IMAD.SHL.U32 R6, R48, 0x80, RZ ;  /* 0x0000008030067824 */ /* 0x000fe200078e00ff */
[C---:B------:R-:W-:Y:S01]  /*1c20*/  IADD3 R24, P2, PT, R18.reuse, 0xc0, RZ ;  /* 0x000000c012187810 */ /* 0x040fe20007f5e0ff */
[--C-:B------:R-:W-:Y:S01]  /*1c30*/  IMAD.X R27, RZ, RZ, R19.reuse, P3 ;  /* 0x000000ffff1b7224 */ /* 0x100fe200018e0613 */
[----:B------:R-:W-:Y:S01]  /*1c40*/  IADD3 R22, P1, PT, R18, 0x140, RZ ;  /* 0x0000014012167810 */ /* 0x000fe20007f3e0ff */
[----:B------:R-:W-:Y:S01]  /*1c50*/  IMAD.SHL.U32 R8, R8, 0x80, RZ ;  /* 0x0000008008087824 */ /* 0x000fe200078e00ff */
[----:B------:R-:W-:Y:S01]  /*1c60*/  R2UR UR16, R13 ;  /* 0x000000000d1072ca */ /* 0x000fe200000e0000 */
[--C-:B------:R-:W-:Y:S01]  /*1c70*/  IMAD.X R25, RZ, RZ, R19.reuse, P2 ;  /* 0x000000ffff197224 */ /* 0x100fe200010e0613 */
[----:B------:R-:W-:Y:S01]  /*1c80*/  IADD3 R20, P0, PT, R18, 0x1c0, RZ ;  /* 0x000001c012147810 */ /* 0x000fe20007f1e0ff */
[--C-:B------:R-:W-:Y:S01]  /*1c90*/  IMAD.X R23, RZ, RZ, R19.reuse, P1 ;  /* 0x000000ffff177224 */ /* 0x100fe200008e0613 */
[----:B------:R-:W-:Y:S01]  /*1ca0*/  LOP3.LUT R6, R6, 0x7fff80, RZ, 0xe2, !PT ;  /* 0x007fff8006067812 */ /* 0x000fe200078ee2ff */
[----:B------:R-:W-:Y:S01]  /*1cb0*/  UMOV UR10, URZ ;  /* 0x000000ff000a7c82 */ /* 0x000fe20008000000 */
[----:B------:R-:W-:Y:S01]  /*1cc0*/  R2UR UR9, R2 ;  /* 0x00000000020972ca */ /* 0x000fe200000e0000 */
[----:B------:R-:W-:Y:S01]  /*1cd0*/  IMAD.X R21, RZ, RZ, R19, P0 ;  /* 0x000000ffff157224 */ /* 0x000fe200000e0613 */
[----:B------:R-:W-:Y:S01]  /*1ce0*/  R2UR UR28, R26 ;  /* 0x000000001a1c72ca */ /* 0x000fe200000e0000 */
[----:B------:R-:W-:Y:S01]  /*1cf0*/  UIADD3 UR8, UPT, UPT, UR4, 0x8000, URZ ;  /* 0x0000800004087890 */ /* 0x000fe2000fffe0ff */
[----:B------:R-:W-:Y:S01]  /*1d00*/  R2UR UR29, R27 ;  /* 0x000000001b1d72ca */ /* 0x000fe200000e0000 */
[----:B------:R-:W-:Y:S01]  /*1d10*/  UIADD3 UR4, UPT, UPT, UR4, 0x1c000, URZ ;  /* 0x0001c00004047890 */ /* 0x000fe2000fffe0ff */
[----:B------:R-:W-:Y:S01]  /*1d20*/  R2UR UR11, R8 ;  /* 0x00000000080b72ca */ /* 0x000fe200000e0000 */
[----:B------:R-:W-:Y:S01]  /*1d30*/  UIADD3 UR12, UPT, UPT, UR16, 0x30000, URZ ;  /* 0x00030000100c7890 */ /* 0x000fe2000fffe0ff */
[----:B------:R-:W-:Y:S01]  /*1d40*/  R2UR UR26, R24 ;  /* 0x00000000181a72ca */ /* 0x000fe200000e0000 */
[----:B------:R-:W-:Y:S01]  /*1d50*/  UIADD3 UR16, UPT, UPT, UR16, 0x30a00, URZ ;  /* 0x00030a0010107890 */ /* 0x000fe2000fffe0ff */
[----:B------:R-:W-:Y:S01]  /*1d60*/  R2UR UR27, R25 ;  /* 0x00000000191b72ca */ /* 0x000fe200000e0000 */
[----:B------:R-:W-:Y:S01]  /*1d70*/  UMOV UR20, 0x0 ;  /* 0x0000000000147882 */ /* 0x000fe20000000000 */
[----:B------:R-:W-:Y:S01]  /*1d80*/  R2UR UR7, R6 ;  /* 0x00000000060772ca */ /* 0x000fe200000e0000 */
[----:B------:R-:W-:Y:S01]  /*1d90*/  UMOV UR21, 0x10000000 ;  /* 0x1000000000157882 */ /* 0x000fe20000000000 */
[----:B------:R-:W-:Y:S01]  /*1da0*/  R2UR UR24, R22 ;  /* 0x00000000161872ca */ /* 0x000fe200000e0000 */
[----:B------:R-:W-:Y:S01]  /*1db0*/  UMOV UR15, URZ ;  /* 0x000000ff000f7c82 */ /* 0x000fe20008000000 */
[----:B------:R-:W-:Y:S01]  /*1dc0*/  R2UR UR25, R23 ;  /* 0x00000000171972ca */ /* 0x000fe200000e0000 */
[----:B------:R-:W-:Y:S01]  /*1dd0*/  UMOV UR5, UR9 ;  /* 0x0000000900057c82 */ /* 0x000fe20008000000 */
[----:B------:R-:W-:Y:S01]  /*1de0*/  R2UR UR22, R20 ;  /* 0x00000000141672ca */ /* 0x000fe200000e0000 */
[----:B------:R-:W-:Y:S01]  /*1df0*/  UMOV UR6, UR10 ;  /* 0x0000000a00067c82 */ /* 0x000fe20008000000 */
[----:B------:R-:W-:Y:S01]  /*1e00*/  R2UR UR23, R21 ;  /* 0x00000000151772ca */ /* 0x000fe200000e0000 */
[----:B------:R-:W-:Y:S01]  /*1e10*/  IMAD.MOV.U32 R11, RZ, RZ, 0x8400 ;  /* 0x00008400ff0b7424 */ /* 0x000fe200078e00ff */
[----:B-1----:R-:W-:Y:S01]  /*1e20*/  LOP3.LUT R7, R10, 0x1, RZ, 0x3c, !PT ;  /* 0x000000010a077812 */ /* 0x002fe200078e3cff */
[----:B------:R-:W-:Y:S01]  /*1e30*/  UMOV UR13, UR9 ;  /* 0x00000009000d7c82 */ /* 0x000fe20008000000 */
[----:B------:R1:W-:Y:S01]  /*1e40*/  UTMALDG.2D [UR8], [UR28], desc[UR20] ;  /* 0x000014081c0075b4 */ /* 0x0003e20008009000 */
[----:B------:R-:W-:Y:S01]  /*1e50*/  UMOV UR14, UR11 ;  /* 0x0000000b000e7c82 */ /* 0x000fe20008000000 */
[----:B------:R-:W-:Y:S01]  /*1e60*/  IMAD R4, R5, 0x8, R16 ;  /* 0x0000000805047824 */ /* 0x000fe200078e0210 */
[----:B------:R-:W-:Y:S01]  /*1e70*/  UMOV UR17, UR9 ;  /* 0x0000000900117c82 */ /* 0x000fe20008000000 */
[----:B------:R-:W-:Y:S01]  /*1e80*/  IMAD.U32 R7, R7, -0x80000000, RZ ;  /* 0x8000000007077824 */ /* 0x000fe200078e00ff */
[----:B------:R-:W-:Y:S01]  /*1e90*/  UMOV UR18, UR7 ;  /* 0x0000000700127c82 */ /* 0x000fe20008000000 */
[----:B------:R-:W-:Y:S01]  /*1ea0*/  UMOV UR19, UR15 ;  /* 0x0000000f00137c82 */ /* 0x000fe20008000000 */
[C---:B------:R-:W-:Y:S01]  /*1eb0*/  VIADD R3, R5.reuse, 0x1 ;  /* 0x0000000105037836 */ /* 0x040fe20000000000 */
[----:B------:R1:W-:Y:S01]  /*1ec0*/  UTMALDG.2D [UR4], [UR26], desc[UR20] ;  /* 0x000014041a0075b4 */ /* 0x0003e20008009000 */
[C---:B------:R-:W-:Y:S01]  /*1ed0*/  ISETP.NE.AND P0, PT, R5.reuse, 0x4, PT ;  /* 0x000000040500780c */ /* 0x040fe20003f05270 */
[----:B------:R-:W-:-:S03]  /*1ee0*/  IMAD R5, R5, 0x4000, R0 ;  /* 0x0000400005057824 */ /* 0x000fc600078e0200 */
[----:B------:R-:W-:Y:S01]  /*1ef0*/  SEL R3, R3, RZ, P0 ;  /* 0x000000ff03037207 */ /* 0x000fe20000000000 */
[----:B------:R1:W-:Y:S03]  /*1f00*/  UTMALDG.2D [UR12], [UR24], desc[UR20] ;  /* 0x0000140c180075b4 */ /* 0x0003e60008009000 */
[----:B------:R-:W-:Y:S01]  /*1f10*/  ISETP.NE.AND P0, PT, R3, RZ, PT ;  /* 0x000000ff0300720c */ /* 0x000fe20003f05270 */
[----:B------:R1:W-:Y:S01]  /*1f20*/  UTMALDG.2D [UR16], [UR22], desc[UR20] ;  /* 0x00001410160075b4 */ /* 0x0003e20008009000 */
[----:B------:R1:W-:Y:S01]  /*1f30*/  SYNCS.ARRIVE.TRANS64 RZ, [R2+URZ], R11 ;  /* 0x0000000b02ff79a7 */ /* 0x0003e200080000ff */
[----:B------:R-:W2:Y:S02]  /*1f40*/  SYNCS.PHASECHK.TRANS64.TRYWAIT P1, [R4+URZ+0x28], R7 ;  /* 0x00002807040075a7 */ /* 0x000ea400080211ff */
[----:B-12---:R-:W-:Y:S08]  /*1f50*/  @!P1 BRA `(.L_x_27) ;  /* 0x0000003000d49947 */ /* 0x006ff00003800000 */
.L_x_69:
[----:B------:R-:W-:Y:S01]  /*1f60*/  R2UR UR4, R5 ;  /* 0x00000000050472ca */ /* 0x000fe200000e0000 */
[----:B------:R-:W-:Y:S01]  /*1f70*/  IMAD.MOV.U32 R9, RZ, RZ, 0x8000 ;  /* 0x00008000ff097424 */ /* 0x000fe200078e00ff */
[----:B------:R-:W-:Y:S01]  /*1f80*/  SEL R5, RZ, 0x1, P0 ;  /* 0x00000001ff057807 */ /* 0x000fe20000000000 */
[----:B------:R-:W-:Y:S01]  /*1f90*/  UMOV UR14, 0x0 ;  /* 0x00000000000e7882 */ /* 0x000fe20000000000 */
[----:B------:R-:W-:Y:S01]  /*1fa0*/  R2UR UR9, R4 ;  /* 0x00000000040972ca */ /* 0x000fe200000e0000 */
[----:B------:R-:W-:Y:S01]  /*1fb0*/  UMOV UR15, 0x10000000 ;  /* 0x10000000000f7882 */ /* 0x000fe20000000000 */
[----:B------:R-:W-:Y:S01]  /*1fc0*/  R2UR UR16, R26 ;  /* 0x000000001a1072ca */ /* 0x000fe200000e0000 */
[----:B------:R-:W-:Y:S01]  /*1fd0*/  UMOV UR10, 0x80 ;  /* 0x00000080000a7882 */ /* 0x000fe20000000000 */
[----:B------:R-:W-:Y:S01]  /*1fe0*/  R2UR UR17, R27 ;  /* 0x000000001b1172ca */ /* 0x000fe200000e0000 */
[----:B------:R-:W-:Y:S01]  /*1ff0*/  UMOV UR6, 0x80 ;  /* 0x0000008000067882 */ /* 0x000fe20000000000 */
[----:B------:R-:W-:-:S02]  /*2000*/  R2UR UR11, R8 ;  /* 0x00000000080b72ca */ /* 0x000fc400000e0000 */
[----:B------:R-:W-:Y:S01]  /*2010*/  R2UR UR12, R24 ;  /* 0x00000000180c72ca */ /* 0x000fe200000e0000 */
[----:B------:R-:W-:Y:S01]  /*2020*/  UIADD3 UR8, UPT, UPT, UR4, 0x8000, URZ ;  /* 0x0000800004087890 */ /* 0x000fe2000fffe0ff */
[----:B------:R-:W-:Y:S01]  /*2030*/  R2UR UR13, R25 ;  /* 0x00000000190d72ca */ /* 0x000fe200000e0000 */
[----:B------:R-:W-:Y:S01]  /*2040*/  UIADD3 UR4, UPT, UPT, UR4, 0x1c000, URZ ;  /* 0x0001c00004047890 */ /* 0x000fe2000fffe0ff */
[----:B------:R-:W-:Y:S01]  /*2050*/  R2UR UR7, R6 ;  /* 0x00000000060772ca */ /* 0x000fe200000e0000 */
[----:B------:R-:W-:Y:S01]  /*2060*/  UMOV UR5, UR9 ;  /* 0x0000000900057c82 */ /* 0x000fe20008000000 */
[----:B------:R-:W-:Y:S01]  /*2070*/  LOP3.LUT R2, R10, R5, RZ, 0x3c, !PT ;  /* 0x000000050a027212 */ /* 0x000fe200078e3cff */
[C---:B------:R-:W-:Y:S01]  /*2080*/  IMAD R10, R3.reuse, 0x8, R16 ;  /* 0x00000008030a7824 */ /* 0x040fe200078e0210 */
[C---:B------:R-:W-:Y:S01]  /*2090*/  ISETP.NE.AND P0, PT, R3.reuse, 0x4, PT ;  /* 0x000000040300780c */ /* 0x040fe20003f05270 */
[C---:B------:R-:W-:Y:S01]  /*20a0*/  VIADD R5, R3.reuse, 0x1 ;  /* 0x0000000103057836 */ /* 0x040fe20000000000 */
[----:B------:R-:W-:Y:S01]  /*20b0*/  LOP3.LUT R7, R2, 0x1, RZ, 0x3c, !PT ;  /* 0x0000000102077812 */ /* 0x000fe200078e3cff */
[----:B------:R2:W-:Y:S01]  /*20c0*/  UTMALDG.2D [UR8], [UR16], desc[UR14] ;  /* 0x00000e08100075b4 */ /* 0x0005e20008009000 */
[----:B------:R-:W-:-:S02]  /*20d0*/  IMAD R3, R3, 0x4000, R0 ;  /* 0x0000400003037824 */ /* 0x000fc400078e0200 */
[----:B------:R-:W-:Y:S01]  /*20e0*/  SEL R5, R5, RZ, P0 ;  /* 0x000000ff05057207 */ /* 0x000fe20000000000 */
[----:B------:R-:W-:-:S03]  /*20f0*/  IMAD.U32 R7, R7, -0x80000000, RZ ;  /* 0x8000000007077824 */ /* 0x000fc600078e00ff */
[----:B------:R-:W-:Y:S01]  /*2100*/  ISETP.NE.AND P0, PT, R5, RZ, PT ;  /* 0x000000ff0500720c */ /* 0x000fe20003f05270 */
[----:B------:R2:W-:Y:S01]  /*2110*/  UTMALDG.2D [UR4], [UR12], desc[UR14] ;  /* 0x00000e040c0075b4 */ /* 0x0005e20008009000 */
[----:B------:R2:W-:Y:S01]  /*2120*/  SYNCS.ARRIVE.TRANS64 RZ, [R4+URZ], R9 ;  /* 0x0000000904ff79a7 */ /* 0x0005e200080000ff */
[----:B------:R-:W3:Y:S02]  /*2130*/  SYNCS.PHASECHK.TRANS64.TRYWAIT P1, [R10+URZ+0x28], R7 ;  /* 0x000028070a0075a7 */ /* 0x000ee400080211ff */
[----:B--23--:R-:W-:Y:S08]  /*2140*/  @!P1 BRA `(.L_x_28) ;  /* 0x0000003000749947 */ /* 0x00cff00003800000 */
.L_x_71:
[----:B------:R-:W-:Y:S01]  /*2150*/  R2UR UR4, R3 ;  /* 0x00000000030472ca */ /* 0x000fe200000e0000 */
[----:B------:R-:W-:Y:S01]  /*2160*/  UMOV UR14, 0x0 ;  /* 0x00000000000e7882 */ /* 0x000fe20000000000 */
[----:B------:R-:W-:Y:S01]  /*2170*/  SEL R3, RZ, 0x1, P0 ;  /* 0x00000001ff037807 */ /* 0x000fe20000000000 */
[----:B------:R-:W-:Y:S01]  /*2180*/  UMOV UR15, 0x10000000 ;  /* 0x10000000000f7882 */ /* 0x000fe20000000000 */
[----:B------:R-:W-:Y:S01]  /*2190*/  R2UR UR9, R10 ;  /* 0x000000000a0972ca */ /* 0x000fe200000e0000 */
[----:B------:R-:W-:Y:S01]  /*21a0*/  UMOV UR10, 0x100 ;  /* 0x00000100000a7882 */ /* 0x000fe20000000000 */
[----:B------:R-:W-:Y:S01]  /*21b0*/  R2UR UR16, R26 ;  /* 0x000000001a1072ca */ /* 0x000fe200000e0000 */
[----:B------:R-:W-:Y:S01]  /*21c0*/  UMOV UR6, 0x100 ;  /* 0x0000010000067882 */ /* 0x000fe20000000000 */
[----:B------:R-:W-:Y:S01]  /*21d0*/  R2UR UR17, R27 ;  /* 0x000000001b1172ca */ /* 0x000fe200000e0000 */
[----:B------:R-:W-:Y:S01]  /*21e0*/  VIADD R7, R5, 0x1 ;  /* 0x0000000105077836 */ /* 0x000fe20000000000 */
        /* <DEDUP_REMOVED lines=10> */
[----:B------:R-:W-:Y:S01]  /*2290*/  IMAD R5, R5, 0x4000, R0 ;  /* 0x0000400005057824 */ /* 0x000fe200078e0200 */
[----:B------:R-:W-:Y:S01]  /*22a0*/  LOP3.LUT R13, R3, 0x1, RZ, 0x3c, !PT ;  /* 0x00000001030d7812 */ /* 0x000fe200078e3cff */
[----:B------:R2:W-:Y:S01]  /*22b0*/  UTMALDG.2D [UR8], [UR16], desc[UR14] ;  /* 0x00000e08100075b4 */ /* 0x0005e20008009000 */
[----:B------:R-:W-:-:S03]  /*22c0*/  SEL R7, R7, RZ, P0 ;  /* 0x000000ff07077207 */ /* 0x000fc60000000000 */
[----:B------:R-:W-:Y:S01]  /*22d0*/  IMAD.U32 R13, R13, -0x80000000, RZ ;  /* 0x800000000d0d7824 */ /* 0x000fe200078e00ff */
[----:B------:R-:W-:Y:S01]  /*22e0*/  ISETP.NE.AND P0, PT, R7, RZ, PT ;  /* 0x000000ff0700720c */ /* 0x000fe20003f05270 */
[----:B------:R2:W-:Y:S01]  /*22f0*/  UTMALDG.2D [UR4], [UR12], desc[UR14] ;  /* 0x00000e040c0075b4 */ /* 0x0005e20008009000 */
[----:B------:R2:W-:Y:S01]  /*2300*/  SYNCS.ARRIVE.TRANS64 RZ, [R10+URZ], R9 ;  /* 0x000000090aff79a7 */ /* 0x0005e200080000ff */
[----:B------:R-:W3:Y:S02]  /*2310*/  SYNCS.PHASECHK.TRANS64.TRYWAIT P1, [R2+URZ+0x28], R13 ;  /* 0x0000280d020075a7 */ /* 0x000ee400080211ff */
[----:B--23--:R-:W-:Y:S08]  /*2320*/  @!P1 BRA `(.L_x_29) ;  /* 0x0000003000189947 */ /* 0x00cff00003800000 */
.L_x_73:
[----:B------:R-:W-:Y:S01]  /*2330*/  R2UR UR4, R5 ;  /* 0x00000000050472ca */ /* 0x000fe200000e0000 */
[----:B------:R-:W-:Y:S01]  /*2340*/  UMOV UR14, 0x0 ;  /* 0x00000000000e7882 */ /* 0x000fe20000000000 */
[----:B-1----:R-:W-:Y:S01]  /*2350*/  SEL R4, RZ, 0x1, P0 ;  /* 0x00000001ff047807 */ /* 0x002fe20000000000 */
[----:B------:R-:W-:Y:S01]  /*2360*/  UMOV UR15, 0x10000000 ;  /* 0x10000000000f7882 */ /* 0x000fe20000000000 */
[----:B------:R-:W-:Y:S01]  /*2370*/  R2UR UR9, R2 ;  /* 0x00000000020972ca */ /* 0x000fe200000e0000 */
[----:B------:R-:W-:Y:S01]  /*2380*/  UMOV UR10, 0x180 ;  /* 0x00000180000a7882 */ /* 0x000fe20000000000 */
[----:B------:R-:W-:Y:S01]  /*2390*/  R2UR UR16, R26 ;  /* 0x000000001a1072ca */ /* 0x000fe200000e0000 */
[----:B------:R-:W-:Y:S01]  /*23a0*/  UMOV UR6, 0x180 ;  /* 0x0000018000067882 */ /* 0x000fe20000000000 */
[----:B------:R-:W-:Y:S02]  /*23b0*/  R2UR UR17, R27 ;  /* 0x000000001b1172ca */ /* 0x000fe400000e0000 */
        /* <DEDUP_REMOVED lines=10> */
[----:B------:R-:W-:Y:S01]  /*2460*/  VIADD R3, R7, 0x1 ;  /* 0x0000000107037836 */ /* 0x000fe20000000000 */
[----:B------:R-:W-:Y:S01]  /*2470*/  LOP3.LUT R13, R5, 0x1, RZ, 0x3c, !PT ;  /* 0x00000001050d7812 */ /* 0x000fe200078e3cff */
[----:B------:R1:W-:Y:S03]  /*2480*/  UTMALDG.2D [UR8], [UR16], desc[UR14] ;  /* 0x00000e08100075b4 */ /* 0x0003e60008009000 */
[----:B------:R-:W-:Y:S01]  /*2490*/  SEL R3, R3, RZ, P0 ;  /* 0x000000ff03037207 */ /* 0x000fe20000000000 */
[----:B------:R-:W-:-:S03]  /*24a0*/  IMAD.U32 R13, R13, -0x80000000, RZ ;  /* 0x800000000d0d7824 */ /* 0x000fc600078e00ff */
[----:B------:R-:W-:Y:S01]  /*24b0*/  ISETP.NE.AND P0, PT, R3, RZ, PT ;  /* 0x000000ff0300720c */ /* 0x000fe20003f05270 */
[----:B------:R1:W-:Y:S01]  /*24c0*/  UTMALDG.2D [UR4], [UR12], desc[UR14] ;  /* 0x00000e040c0075b4 */ /* 0x0003e20008009000 */
[----:B------:R2:W-:Y:S02]  /*24d0*/  SYNCS.ARRIVE.TRANS64 RZ, [R2+URZ], R9 ;  /* 0x0000000902ff79a7 */ /* 0x0005e400080000ff */
[----:B------:R-:W-:-:S04]  /*24e0*/  SEL R10, RZ, 0x1, P0 ;  /* 0x00000001ff0a7807 */ /* 0x000fc80000000000 */
[----:B------:R-:W-:Y:S01]  /*24f0*/  LOP3.LUT R10, R5, R10, RZ, 0x3c, !PT ;  /* 0x0000000a050a7212 */ /* 0x000fe200078e3cff */
[----:B------:R-:W3:Y:S01]  /*2500*/  SYNCS.PHASECHK.TRANS64.TRYWAIT P1, [R4+URZ+0x28], R13 ;  /* 0x0000280d040075a7 */ /* 0x000ee200080211ff */
[C-C-:B--2---:R-:W-:Y:S02]  /*2510*/  IMAD R2, R7.reuse, 0x4000, R0.reuse ;  /* 0x0000400007027824 */ /* 0x144fe400078e0200 */
[----:B------:R-:W-:Y:S01]  /*2520*/  IMAD R7, R7, 0x200, R0 ;  /* 0x0000020007077824 */ /* 0x000fe200078e0200 */
[----:B-1-3--:R-:W-:Y:S06]  /*2530*/  @!P1 BRA `(.L_x_30) ;  /* 0x0000002c00b09947 */ /* 0x00afec0003800000 */
.L_x_75:
[----:B------:R-:W-:Y:S01]  /*2540*/  R2UR UR12, R2 ;  /* 0x00000000020c72ca */ /* 0x000fe200000e0000 */
[----:B------:R-:W-:Y:S01]  /*2550*/  UMOV UR24, 0x0 ;  /* 0x0000000000187882 */ /* 0x000fe20000000000 */
        /* <DEDUP_REMOVED lines=19> */
[----:B------:R-:W-:Y:S01]  /*2690*/  UMOV UR13, UR17 ;  /* 0x00000011000d7c82 */ /* 0x000fe20008000000 */
[----:B------:R-:W-:Y:S01]  /*26a0*/  R2UR UR20, R20 ;  /* 0x00000000141472ca */ /* 0x000fe200000e0000 */
[----:B------:R-:W-:Y:S01]  /*26b0*/  UMOV UR9, UR17 ;  /* 0x0000001100097c82 */ /* 0x000fe20008000000 */
[----:B------:R-:W-:Y:S01]  /*26c0*/  R2UR UR21, R21 ;  /* 0x00000000151572ca */ /* 0x000fe200000e0000 */
[----:B------:R2:W-:Y:S01]  /*26d0*/  UTMALDG.2D [UR16], [UR28], desc[UR24] ;  /* 0x000018101c0075b4 */ /* 0x0005e20008009000 */
[----:B------:R-:W-:Y:S01]  /*26e0*/  LOP3.LUT R5, R10, 0x1, RZ, 0x3c, !PT ;  /* 0x000000010a057812 */ /* 0x000fe200078e3cff */
[----:B------:R-:W-:Y:S01]  /*26f0*/  UMOV UR10, UR19 ;  /* 0x00000013000a7c82 */ /* 0x000fe20008000000 */
[----:B------:R-:W-:Y:S01]  /*2700*/  IMAD R2, R3, 0x8, R16 ;  /* 0x0000000803027824 */ /* 0x000fe200078e0210 */
[----:B------:R-:W-:Y:S01]  /*2710*/  UMOV UR5, UR17 ;  /* 0x0000001100057c82 */ /* 0x000fe20008000000 */
[----:B------:R-:W-:Y:S01]  /*2720*/  UMOV UR6, UR15 ;  /* 0x0000000f00067c82 */ /* 0x000fe20008000000 */
[----:B------:R-:W-:Y:S01]  /*2730*/  IMAD.U32 R7, R5, -0x80000000, RZ ;  /* 0x8000000005077824 */ /* 0x000fe200078e00ff */
[C---:B------:R-:W-:Y:S01]  /*2740*/  ISETP.NE.AND P0, PT, R3.reuse, 0x4, PT ;  /* 0x000000040300780c */ /* 0x040fe20003f05270 */
[----:B------:R2:W-:Y:S01]  /*2750*/  UTMALDG.2D [UR12], [UR26], desc[UR24] ;  /* 0x0000180c1a0075b4 */ /* 0x0005e20008009000 */
[----:B------:R-:W-:-:S02]  /*2760*/  VIADD R5, R3, 0x1 ;  /* 0x0000000103057836 */ /* 0x000fc40000000000 */
[----:B------:R-:W-:-:S03]  /*2770*/  IMAD R3, R3, 0x4000, R0 ;  /* 0x0000400003037824 */ /* 0x000fc600078e0200 */
[----:B------:R-:W-:Y:S01]  /*2780*/  SEL R5, R5, RZ, P0 ;  /* 0x000000ff05057207 */ /* 0x000fe20000000000 */
[----:B------:R2:W-:Y:S03]  /*2790*/  UTMALDG.2D [UR8], [UR22], desc[UR24] ;  /* 0x00001808160075b4 */ /* 0x0005e60008009000 */
[----:B------:R-:W-:Y:S01]  /*27a0*/  ISETP.NE.AND P0, PT, R5, RZ, PT ;  /* 0x000000ff0500720c */ /* 0x000fe20003f05270 */
[----:B------:R2:W-:Y:S01]  /*27b0*/  UTMALDG.2D [UR4], [UR20], desc[UR24] ;  /* 0x00001804140075b4 */ /* 0x0005e20008009000 */
[----:B------:R2:W-:Y:S01]  /*27c0*/  SYNCS.ARRIVE.TRANS64 RZ, [R4+URZ], R11 ;  /* 0x0000000b04ff79a7 */ /* 0x0005e200080000ff */
[----:B------:R-:W3:Y:S02]  /*27d0*/  SYNCS.PHASECHK.TRANS64.TRYWAIT P1, [R2+URZ+0x28], R7 ;  /* 0x00002807020075a7 */ /* 0x000ee400080211ff */
[----:B--23--:R-:W-:Y:S08]  /*27e0*/  @!P1 BRA `(.L_x_31) ;  /* 0x0000002c00209947 */ /* 0x00cff00003800000 */
.L_x_77:
[----:B------:R-:W-:Y:S01]  /*27f0*/  R2UR UR4, R3 ;  /* 0x00000000030472ca */ /* 0x000fe200000e0000 */
[----:B------:R-:W-:Y:S01]  /*2800*/  UMOV UR14, 0x0 ;  /* 0x00000000000e7882 */ /* 0x000fe20000000000 */
[----:B------:R-:W-:Y:S01]  /*2810*/  SEL R3, RZ, 0x1, P0 ;  /* 0x00000001ff037807 */ /* 0x000fe20000000000 */
[----:B------:R-:W-:Y:S01]  /*2820*/  UMOV UR15, 0x10000000 ;  /* 0x10000000000f7882 */ /* 0x000fe20000000000 */
[----:B------:R-:W-:Y:S01]  /*2830*/  R2UR UR9, R2 ;  /* 0x00000000020972ca */ /* 0x000fe200000e0000 */
[----:B------:R-:W-:Y:S01]  /*2840*/  UMOV UR10, 0x280 ;  /* 0x00000280000a7882 */ /* 0x000fe20000000000 */
[----:B------:R-:W-:Y:S01]  /*2850*/  R2UR UR16, R26 ;  /* 0x000000001a1072ca */ /* 0x000fe200000e0000 */
[----:B-1----:R-:W-:Y:S01]  /*2860*/  IMAD R4, R5, 0x8, R16 ;  /* 0x0000000805047824 */ /* 0x002fe200078e0210 */
        /* <DEDUP_REMOVED lines=10> */
[C---:B------:R-:W-:Y:S01]  /*2910*/  VIADD R3, R5.reuse, 0x1 ;  /* 0x0000000105037836 */ /* 0x040fe20000000000 */
        /* <DEDUP_REMOVED lines=9> */
[----:B------:R-:W2:Y:S02]  /*29b0*/  SYNCS.PHASECHK.TRANS64.TRYWAIT P1, [R4+URZ+0x28], R7 ;  /* 0x00002807040075a7 */ /* 0x000ea400080211ff */
[----:B-12---:R-:W-:Y:S08]  /*29c0*/  @!P1 BRA `(.L_x_32) ;  /* 0x0000002800c49947 */ /* 0x006ff00003800000 */
.L_x_79:
[----:B------:R-:W-:Y:S01]  /*29d0*/  R2UR UR4, R5 ;  /* 0x00000000050472ca */ /* 0x000fe200000e0000 */
[----:B------:R-:W-:Y:S01]  /*29e0*/  UMOV UR14, 0x0 ;  /* 0x00000000000e7882 */ /* 0x000fe20000000000 */
[----:B------:R-:W-:Y:S01]  /*29f0*/  SEL R5, RZ, 0x1, P0 ;  /* 0x00000001ff057807 */ /* 0x000fe20000000000 */
[----:B------:R-:W-:Y:S01]  /*2a00*/  UMOV UR15, 0x10000000 ;  /* 0x10000000000f7882 */ /* 0x000fe20000000000 */
[----:B------:R-:W-:Y:S01]  /*2a10*/  R2UR UR9, R4 ;  /* 0x00000000040972ca */ /* 0x000fe200000e0000 */
[----:B------:R-:W-:Y:S01]  /*2a20*/  UMOV UR10, 0x300 ;  /* 0x00000300000a7882 */ /* 0x000fe20000000000 */
[----:B------:R-:W-:Y:S01]  /*2a30*/  R2UR UR16, R26 ;  /* 0x000000001a1072ca */ /* 0x000fe200000e0000 */
[----:B------:R-:W-:Y:S01]  /*2a40*/  IMAD R2, R3, 0x8, R16 ;  /* 0x0000000803027824 */ /* 0x000fe200078e0210 */
[----:B------:R-:W-:Y:S01]  /*2a50*/  R2UR UR17, R27 ;  /* 0x000000001b1172ca */ /* 0x000fe200000e0000 */
[----:B------:R-:W-:Y:S01]  /*2a60*/  UMOV UR6, 0x300 ;  /* 0x0000030000067882 */ /* 0x000fe20000000000 */
[----:B------:R-:W-:Y:S01]  /*2a70*/  R2UR UR11, R8 ;  /* 0x00000000080b72ca */ /* 0x000fe200000e0000 */
[----:B------:R-:W-:Y:S01]  /*2a80*/  VIADD R7, R3, 0x1 ;  /* 0x0000000103077836 */ /* 0x000fe20000000000 */
[----:B------:R-:W-:Y:S01]  /*2a90*/  R2UR UR12, R24 ;  /* 0x00000000180c72ca */ /* 0x000fe200000e0000 */
[----:B------:R-:W-:Y:S01]  /*2aa0*/  UIADD3 UR8, UPT, UPT, UR4, 0x8000, URZ ;  /* 0x0000800004087890 */ /* 0x000fe2000fffe0ff */
[----:B------:R-:W-:Y:S01]  /*2ab0*/  R2UR UR13, R25 ;  /* 0x00000000190d72ca */ /* 0x000fe200000e0000 */
[----:B------:R-:W-:Y:S01]  /*2ac0*/  UIADD3 UR4, UPT, UPT, UR4, 0x1c000, URZ ;  /* 0x0001c00004047890 */ /* 0x000fe2000fffe0ff */
[----:B------:R-:W-:Y:S01]  /*2ad0*/  R2UR UR7, R6 ;  /* 0x00000000060772ca */ /* 0x000fe200000e0000 */
[----:B------:R-:W-:Y:S01]  /*2ae0*/  UMOV UR5, UR9 ;  /* 0x0000000900057c82 */ /* 0x000fe20008000000 */
[----:B------:R-:W-:-:S02]  /*2af0*/  LOP3.LUT R5, R10, R5, RZ, 0x3c, !PT ;  /* 0x000000050a057212 */ /* 0x000fc400078e3cff */
        /* <DEDUP_REMOVED lines=11> */
.L_x_81:
        /* <DEDUP_REMOVED lines=19> */
[----:B------:R-:W-:Y:S02]  /*2ce0*/  ISETP.NE.AND P0, PT, R7, 0x4, PT ;  /* 0x000000040700780c */ /* 0x000fe40003f05270 */
[----:B------:R-:W-:Y:S01]  /*2cf0*/  LOP3.LUT R13, R5, 0x1, RZ, 0x3c, !PT ;  /* 0x00000001050d7812 */ /* 0x000fe200078e3cff */
[----:B------:R1:W-:Y:S01]  /*2d00*/  UTMALDG.2D [UR8], [UR16], desc[UR14] ;  /* 0x00000e08100075b4 */ /* 0x0003e20008009000 */
[----:B------:R-:W-:-:S03]  /*2d10*/  SEL R3, R3, RZ, P0 ;  /* 0x000000ff03037207 */ /* 0x000fc60000000000 */
[----:B------:R-:W-:Y:S01]  /*2d20*/  IMAD.U32 R13, R13, -0x80000000, RZ ;  /* 0x800000000d0d7824 */ /* 0x000fe200078e00ff */
        /* <DEDUP_REMOVED lines=9> */
.L_x_83:
        /* <DEDUP_REMOVED lines=43> */
.L_x_85:
        /* <DEDUP_REMOVED lines=30> */
.L_x_87:
        /* <DEDUP_REMOVED lines=30> */
.L_x_89:
        /* <DEDUP_REMOVED lines=30> */
[----:B--2---:R-:W-:Y:S01]  /*3610*/  IMAD R2, R7, 0x4000, R0 ;  /* 0x0000400007027824 */ /* 0x004fe200078e0200 */
[----:B-1-3--:R-:W-:Y:S06]  /*3620*/  @!P1 BRA `(.L_x_38) ;  /* 0x0000002000549947 */ /* 0x00afec0003800000 */
.L_x_91:
[----:B------:R-:W-:Y:S01]  /*3630*/  IMAD R7, R7, 0x200, R0 ;  /* 0x0000020007077824 */ /* 0x000fe200078e0200 */
        /* <DEDUP_REMOVED lines=43> */
.L_x_93:
        /* <DEDUP_REMOVED lines=30> */
.L_x_95:
[----:B------:R-:W-:Y:S01]  /*3ad0*/  R2UR UR4, R7 ;  /* 0x00000000070472ca */ /* 0x000fe200000e0000 */
[----:B------:R-:W-:Y:S01]  /*3ae0*/  UMOV UR14, 0x0 ;  /* 0x00000000000e7882 */ /* 0x000fe20000000000 */
[----:B-1----:R-:W-:Y:S01]  /*3af0*/  SEL R3, RZ, 0x1, P0 ;  /* 0x00000001ff037807 */ /* 0x002fe20000000000 */
[----:B------:R-:W-:Y:S01]  /*3b00*/  UMOV UR15, 0x10000000 ;  /* 0x10000000000f7882 */ /* 0x000fe20000000000 */
[----:B------:R-:W-:Y:S01]  /*3b10*/  R2UR UR9, R4 ;  /* 0x00000000040972ca */ /* 0x000fe200000e0000 */
[----:B------:R-:W-:Y:S01]  /*3b20*/  UMOV UR10, 0x700 ;  /* 0x00000700000a7882 */ /* 0x000fe20000000000 */
[----:B------:R-:W-:Y:S01]  /*3b30*/  R2UR UR16, R26 ;  /* 0x000000001a1072ca */ /* 0x000fe200000e0000 */
[----:B------:R-:W-:Y:S01]  /*3b40*/  IMAD R2, R5, 0x8, R16 ;  /* 0x0000000805027824 */ /* 0x000fe200078e0210 */
        /* <DEDUP_REMOVED lines=9> */
[----:B------:R-:W-:-:S04]  /*3be0*/  LOP3.LUT R10, R10, R3, RZ, 0x3c, !PT ;  /* 0x000000030a0a7212 */ /* 0x000fc800078e3cff */
[----:B------:R-:W-:Y:S01]  /*3bf0*/  LOP3.LUT R3, R10, 0x1, RZ, 0x3c, !PT ;  /* 0x000000010a037812 */ /* 0x000fe200078e3cff */
[----:B------:R1:W-:Y:S04]  /*3c00*/  UTMALDG.2D [UR8], [UR16], desc[UR14] ;  /* 0x00000e08100075b4 */ /* 0x0003e80008009000 */
[----:B------:R-:W-:Y:S02]  /*3c10*/  IMAD.U32 R3, R3, -0x80000000, RZ ;  /* 0x8000000003037824 */ /* 0x000fe400078e00ff */
[----:B------:R1:W-:Y:S01]  /*3c20*/  UTMALDG.2D [UR4], [UR12], desc[UR14] ;  /* 0x00000e040c0075b4 */ /* 0x0003e20008009000 */
[----:B------:R2:W-:Y:S01]  /*3c30*/  SYNCS.ARRIVE.TRANS64 RZ, [R4+URZ], R9 ;  /* 0x0000000904ff79a7 */ /* 0x0005e200080000ff */
[----:B------:R-:W3:Y:S01]  /*3c40*/  SYNCS.PHASECHK.TRANS64.TRYWAIT P0, [R2+URZ+0x28], R3 ;  /* 0x00002803020075a7 */ /* 0x000ee200080011ff */
[----:B--2---:R-:W-:Y:S01]  /*3c50*/  IMAD R4, R5, 0x4000, R0 ;  /* 0x0000400005047824 */ /* 0x004fe200078e0200 */
[----:B-1-3--:R-:W-:Y:S06]  /*3c60*/  @!P0 BRA `(.L_x_41) ;  /* 0x0000001c00108947 */ /* 0x00afec0003800000 */
.L_x_97:
[----:B------:R-:W-:Y:S01]  /*3c70*/  R2UR UR4, R4 ;  /* 0x00000000040472ca */ /* 0x000fe200000e0000 */
[C---:B------:R-:W-:Y:S01]  /*3c80*/  VIADD R13, R5.reuse, 0x1 ;  /* 0x00000001050d7836 */ /* 0x040fe20000000000 */
[----:B------:R-:W-:Y:S01]  /*3c90*/  ISETP.NE.AND P0, PT, R5, 0x4, PT ;  /* 0x000000040500780c */ /* 0x000fe20003f05270 */
[----:B------:R-:W-:Y:S01]  /*3ca0*/  VIADD R12, R12, 0x1 ;  /* 0x000000010c0c7836 */ /* 0x000fe20000000000 */
        /* <DEDUP_REMOVED lines=13> */
[----:B------:R-:W-:Y:S01]  /*3d80*/  UMOV UR5, UR9 ;  /* 0x0000000900057c82 */ /* 0x000fe20008000000 */
[----:B------:R-:W-:-:S02]  /*3d90*/  SEL R13, R13, RZ, P0 ;  /* 0x000000ff0d0d7207 */ /* 0x000fc40000000000 */
[----:B------:R-:W-:Y:S02]  /*3da0*/  ISETP.NE.AND P0, PT, R12, 0x1, PT ;  /* 0x000000010c00780c */ /* 0x000fe40003f05270 */
[----:B------:R-:W-:Y:S01]  /*3db0*/  ISETP.NE.AND P1, PT, R13, RZ, PT ;  /* 0x000000ff0d00720c */ /* 0x000fe20003f25270 */
[----:B------:R2:W-:Y:S03]  /*3dc0*/  UTMALDG.2D [UR8], [UR16], desc[UR14] ;  /* 0x00000e08100075b4 */ /* 0x0005e60008009000 */
[----:B------:R-:W-:-:S04]  /*3dd0*/  SEL R3, RZ, 0x1, P1 ;  /* 0x00000001ff037807 */ /* 0x000fc80000800000 */
[----:B------:R-:W-:Y:S01]  /*3de0*/  LOP3.LUT R10, R10, R3, RZ, 0x3c, !PT ;  /* 0x000000030a0a7212 */ /* 0x000fe200078e3cff */
[----:B------:R2:W-:Y:S01]  /*3df0*/  UTMALDG.2D [UR4], [UR12], desc[UR14] ;  /* 0x00000e040c0075b4 */ /* 0x0005e20008009000 */
[----:B------:R2:W-:Y:S02]  /*3e00*/  SYNCS.ARRIVE.TRANS64 RZ, [R2+URZ], R9 ;  /* 0x0000000902ff79a7 */ /* 0x0005e400080000ff */
[----:B--2---:R-:W-:Y:S05]  /*3e10*/  @!P0 EXIT ;  /* 0x000000000000894d */ /* 0x004fea0003800000 */
[----:B------:R-:W-:Y:S02]  /*3e20*/  IADD3 R14, PT, PT, R14, 0x8c, RZ ;  /* 0x0000008c0e0e7810 */ /* 0x000fe40007ffe0ff */
[----:B------:R-:W-:Y:S01]  /*3e30*/  IADD3 R15, PT, PT, R15, 0x8c, RZ ;  /* 0x0000008c0f0f7810 */ /* 0x000fe20007ffe0ff */
[----:B------:R-:W-:Y:S06]  /*3e40*/  BRA `(.L_x_42) ;  /* 0xffffffd800e07947 */ /* 0x000fec000383ffff */
.L_x_13:
[----:B------:R-:W-:-:S04]  /*3e50*/  LOP3.LUT R0, R3, 0xfffffffc, RZ, 0xc0, !PT ;  /* 0xfffffffc03007812 */ /* 0x000fc800078ec0ff */
[----:B------:R-:W-:-:S13]  /*3e60*/  ISETP.NE.AND P0, PT, R0, 0x4, PT ;  /* 0x000000040000780c */ /* 0x000fda0003f05270 */
[----:B-1----:R-:W-:Y:S05]  /*3e70*/  @P0 EXIT ;  /* 0x000000000000094d */ /* 0x002fea0003800000 */
[----:B------:R-:W1:Y:S01]  /*3e80*/  S2R R0, SR_CgaCtaId ;  /* 0x0000000000007919 */ /* 0x000e620000008800 */
[----:B------:R-:W-:-:S04]  /*3e90*/  MOV R5, 0x400 ;  /* 0x0000040000057802 */ /* 0x000fc80000000f00 */
[----:B-1----:R-:W-:-:S05]  /*3ea0*/  LEA R0, R0, R5, 0x18 ;  /* 0x0000000500007211 */ /* 0x002fca00078ec0ff */
[----:B------:R-:W1:Y:S02]  /*3eb0*/  LDS R4, [R0+0x31498] ;  /* 0x0314980000047984 */ /* 0x000e640000000800 */
[----:B-1----:R-:W-:-:S13]  /*3ec0*/  ISETP.NE.AND P0, PT, R4, RZ, PT ;  /* 0x000000ff0400720c */ /* 0x002fda0003f05270 */
[----:B------:R-:W-:Y:S05]  /*3ed0*/  @!P0 BRA `(.L_x_43) ;  /* 0x0000000000048947 */ /* 0x000fea0003800000 */
[----:B------:R-:W-:Y:S05]  /*3ee0*/  BPT.TRAP 0x1 ;  /* 0x000000040000795c */ /* 0x000fea0000300000 */
.L_x_43:
[----:B------:R-:W1:Y:S01]  /*3ef0*/  S2UR UR4, SR_CTAID.X ;  /* 0x00000000000479c3 */ /* 0x000e620000002500 */
[----:B------:R-:W-:Y:S02]  /*3f00*/  IADD3 R3, PT, PT, R3, -0x4, RZ ;  /* 0xfffffffc03037810 */ /* 0x000fe40007ffe0ff */
[----:B-1----:R-:W-:-:S13]  /*3f10*/  ISETP.LE.U32.AND P0, PT, R21, UR4, PT ;  /* 0x0000000415007c0c */ /* 0x002fda000bf03070 */
[----:B------:R-:W-:Y:S05]  /*3f20*/  @P0 BRA `(.L_x_44) ;  /* 0x0000000c00bc0947 */ /* 0x000fea0003800000 */
[----:B------:R-:W-:Y:S01]  /*3f30*/  IMAD R4, R3, 0x20, R2 ;  /* 0x0000002003047824 */ /* 0x000fe200078e0202 */
[----:B------:R-:W-:Y:S01]  /*3f40*/  MOV R20, 0xffffffff ;  /* 0xffffffff00147802 */ /* 0x000fe20000000f00 */
[----:B------:R-:W-:Y:S02]  /*3f50*/  IMAD.U32 R31, RZ, RZ, UR4 ;  /* 0x00000004ff1f7e24 */ /* 0x000fe4000f8e00ff */
[----:B------:R-:W-:Y:S02]  /*3f60*/  IMAD.SHL.U32 R23, R2, 0x10, RZ ;  /* 0x0000001002177824 */ /* 0x000fe400078e00ff */
[----:B------:R-:W-:Y:S01]  /*3f70*/  IMAD.SHL.U32 R2, R4, 0x80, RZ ;  /* 0x0000008004027824 */ /* 0x000fe200078e00ff */
[----:B------:R-:W-:Y:S02]  /*3f80*/  LOP3.LUT R4, RZ, R31, RZ, 0x33, !PT ;  /* 0x0000001fff047212 */ /* 0x000fe400078e33ff */
[----:B------:R-:W-:Y:S02]  /*3f90*/  LOP3.LUT R23, R23, 0x70, RZ, 0xc0, !PT ;  /* 0x0000007017177812 */ /* 0x000fe400078ec0ff */
[----:B------:R-:W-:Y:S01]  /*3fa0*/  PRMT R22, R31, 0x7610, R22 ;  /* 0x000076101f167816 */ /* 0x000fe20000000016 */
[----:B------:R-:W-:Y:S01]  /*3fb0*/  IMAD.IADD R21, R21, 0x1, R4 ;  /* 0x0000000115157824 */ /* 0x000fe200078e0204 */
[----:B------:R-:W-:-:S02]  /*3fc0*/  LOP3.LUT R11, R2, R23, RZ, 0xfc, !PT ;  /* 0x00000017020b7212 */ /* 0x000fc400078efcff */
[----:B------:R-:W-:Y:S02]  /*3fd0*/  LOP3.LUT R29, R2, 0x10, R23, 0xf6, !PT ;  /* 0x00000010021d7812 */ /* 0x000fe400078ef617 */
[----:B------:R-:W-:Y:S01]  /*3fe0*/  SHF.R.U32.HI R21, RZ, 0x2, R21 ;  /* 0x00000002ff157819 */ /* 0x000fe20000011615 */
[----:B------:R-:W-:Y:S01]  /*3ff0*/  IMAD.IADD R30, R0, 0x1, R11 ;  /* 0x00000001001e7824 */ /* 0x000fe200078e020b */
[----:B------:R-:W-:Y:S01]  /*4000*/  LOP3.LUT R9, R2, 0x20, R23, 0xf6, !PT ;  /* 0x0000002002097812 */ /* 0x000fe200078ef617 */
[----:B------:R-:W-:Y:S01]  /*4010*/  IMAD.IADD R29, R0, 0x1, R29 ;  /* 0x00000001001d7824 */ /* 0x000fe200078e021d */
[C-C-:B------:R-:W-:Y:S01]  /*4020*/  LOP3.LUT R27, R2.reuse, 0x30, R23.reuse, 0xf6, !PT ;  /* 0x00000030021b7812 */ /* 0x140fe200078ef617 */
[----:B------:R-:W-:Y:S01]  /*4030*/  IMAD.HI.U32 R21, R21, 0x3a83a83b, RZ ;  /* 0x3a83a83b15157827 */ /* 0x000fe200078e00ff */
[C-C-:B------:R-:W-:Y:S02]  /*4040*/  LOP3.LUT R7, R2.reuse, 0x40, R23.reuse, 0xf6, !PT ;  /* 0x0000004002077812 */ /* 0x140fe400078ef617 */
[----:B------:R-:W-:Y:S01]  /*4050*/  LOP3.LUT R25, R2, 0x50, R23, 0xf6, !PT ;  /* 0x0000005002197812 */ /* 0x000fe200078ef617 */
[----:B------:R-:W-:Y:S01]  /*4060*/  IMAD.IADD R28, R0, 0x1, R9 ;  /* 0x00000001001c7824 */ /* 0x000fe200078e0209 */
[----:B------:R-:W-:Y:S01]  /*4070*/  LOP3.LUT R5, R2, 0x60, R23, 0xf6, !PT ;  /* 0x0000006002057812 */ /* 0x000fe200078ef617 */
[C---:B------:R-:W-:Y:S01]  /*4080*/  IMAD.IADD R26, R0.reuse, 0x1, R7 ;  /* 0x00000001001a7824 */ /* 0x040fe200078e0207 */
[----:B------:R-:W-:Y:S01]  /*4090*/  SHF.R.U32.HI R21, RZ, 0x3, R21 ;  /* 0x00000003ff157819 */ /* 0x000fe20000011615 */
[----:B------:R-:W-:Y:S01]  /*40a0*/  IMAD.IADD R25, R0, 0x1, R25 ;  /* 0x0000000100197824 */ /* 0x000fe200078e0219 */
[----:B------:R-:W-:Y:S01]  /*40b0*/  LOP3.LUT R23, R2, 0x70, R23, 0xf6, !PT ;  /* 0x0000007002177812 */ /* 0x000fe200078ef617 */
[C---:B------:R-:W-:Y:S01]  /*40c0*/  IMAD.IADD R24, R0.reuse, 0x1, R5 ;  /* 0x0000000100187824 */ /* 0x040fe200078e0205 */
[C---:B------:R-:W-:Y:S01]  /*40d0*/  IADD3 R27, PT, PT, R0.reuse, R27, RZ ;  /* 0x0000001b001b7210 */ /* 0x040fe20007ffe0ff */
[----:B------:R-:W-:Y:S01]  /*40e0*/  IMAD.MOV R21, RZ, RZ, -R21 ;  /* 0x000000ffff157224 */ /* 0x000fe200078e0a15 */
[----:B------:R-:W-:-:S07]  /*40f0*/  IADD3 R23, PT, PT, R0, R23, RZ ;  /* 0x0000001700177210 */ /* 0x000fce0007ffe0ff */
.L_x_52:
[----:B------:R-:W-:Y:S01]  /*4100*/  SHF.R.U32.HI R35, RZ, 0x7, R31 ;  /* 0x00000007ff237819 */ /* 0x000fe2000001161f */
[----:B------:R-:W-:Y:S01]  /*4110*/  VIADD R21, R21, 0x1 ;  /* 0x0000000115157836 */ /* 0x000fe20000000000 */
[----:B------:R-:W-:Y:S05]  /*4120*/  YIELD ;  /* 0x0000000000007946 */ /* 0x000fea0003800000 */
[----:B------:R-:W-:Y:S01]  /*4130*/  IMAD.HI.U32 R35, R35, 0x24924925, RZ ;  /* 0x2492492523237827 */ /* 0x000fe200078e00ff */
[----:B------:R-:W-:Y:S02]  /*4140*/  ISETP.NE.AND P2, PT, R3, RZ, PT ;  /* 0x000000ff0300720c */ /* 0x000fe40003f45270 */
[----:B------:R-:W-:Y:S01]  /*4150*/  ISETP.NE.AND P0, PT, R21, 0x1, PT ;  /* 0x000000011500780c */ /* 0x000fe20003f05270 */
[C---:B------:R-:W-:Y:S01]  /*4160*/  IMAD R49, R35.reuse, -0x10, R32 ;  /* 0xfffffff023317824 */ /* 0x040fe200078e0220 */
[----:B----4-:R-:W-:Y:S01]  /*4170*/  PRMT R2, R35, 0x9910, RZ ;  /* 0x0000991023027816 */ /* 0x010fe200000000ff */
[----:B------:R-:W-:-:S03]  /*4180*/  VIADD R20, R20, 0x1 ;  /* 0x0000000114147836 */ /* 0x000fc60000000000 */
[----:B------:R-:W-:Y:S01]  /*4190*/  VIMNMX.U32 R49, PT, PT, R49, 0x10, PT ;  /* 0x0000001031317848 */ /* 0x000fe20003fe0000 */
[----:B------:R-:W-:-:S04]  /*41a0*/  IMAD R2, R2, 0x380, RZ ;  /* 0x0000038002027824 */ /* 0x000fc800078e02ff */
[----:B------:R-:W-:Y:S01]  /*41b0*/  IMAD.MOV R5, RZ, RZ, -R2 ;  /* 0x000000ffff057224 */ /* 0x000fe200078e0a02 */
[----:B------:R-:W-:-:S04]  /*41c0*/  MOV R2, 0x4210 ;  /* 0x0000421000027802 */ /* 0x000fc80000000f00 */
[----:B------:R-:W-:-:S05]  /*41d0*/  PRMT R5, R5, 0x7710, RZ ;  /* 0x0000771005057816 */ /* 0x000fca00000000ff */
[----:B------:R-:W-:-:S05]  /*41e0*/  IMAD.IADD R34, R5, 0x1, R22 ;  /* 0x0000000105227824 */ /* 0x000fca00078e0216 */
[----:B------:R-:W-:Y:S02]  /*41f0*/  LOP3.LUT R5, R34, 0xffff, RZ, 0xc0, !PT ;  /* 0x0000ffff22057812 */ /* 0x000fe400078ec0ff */
[----:B------:R-:W-:Y:S05]  /*4200*/  CALL.REL.NOINC `($__internal_3_$__cuda_sm20_div_u16) ;  /* 0x0000001800007944 */ /* 0x000fea0003c00000 */
[C---:B------:R-:W-:Y:S01]  /*4210*/  IMAD.SHL.U32 R7, R20.reuse, 0x8, RZ ;  /* 0x0000000814077824 */ /* 0x040fe200078e00ff */
[----:B------:R-:W-:Y:S01]  /*4220*/  SHF.R.U32.HI R5, RZ, 0x1, R20 ;  /* 0x00000001ff057819 */ /* 0x000fe20000011614 */
[----:B------:R-:W-:-:S03]  /*4230*/  IMAD.SHL.U32 R33, R20, 0x80, RZ ;  /* 0x0000008014217824 */ /* 0x000fc600078e00ff */
[----:B------:R-:W-:Y:S02]  /*4240*/  LOP3.LUT R7, R7, 0x8, RZ, 0xc0, !PT ;  /* 0x0000000807077812 */ /* 0x000fe400078ec0ff */
[----:B------:R-:W-:Y:S02]  /*4250*/  LOP3.LUT R5, R5, 0x1, RZ, 0xc0, !PT ;  /* 0x0000000105057812 */ /* 0x000fe400078ec0ff */
[----:B------:R-:W-:Y:S01]  /*4260*/  LOP3.LUT R33, R33, 0x80, RZ, 0xc0, !PT ;  /* 0x0000008021217812 */ /* 0x000fe200078ec0ff */
[----:B------:R-:W-:Y:S02]  /*4270*/  IMAD.IADD R2, R0, 0x1, R7 ;  /* 0x0000000100027824 */ /* 0x000fe400078e0207 */
[----:B------:R-:W-:-:S04]  /*4280*/  IMAD.U32 R5, R5, -0x80000000, RZ ;  /* 0x8000000005057824 */ /* 0x000fc800078e00ff */
[----:B------:R-:W1:Y:S02]  /*4290*/  SYNCS.PHASECHK.TRANS64.TRYWAIT P1, [R2+URZ+0x31478], R5 ;  /* 0x03147805020075a7 */ /* 0x000e6400080211ff */
[----:B-1----:R-:W-:Y:S05]  /*42a0*/  @!P1 BRA `(.L_x_45) ;  /* 0x00000014009c9947 */ /* 0x002fea0003800000 */
.L_x_99:
[----:B------:R-:W-:Y:S01]  /*42b0*/  NOP ;  /* 0x0000000000007918 */ /* 0x000fe20000000000 */
[----:B------:R-:W-:Y:S05]  /*42c0*/  @P2 BRA `(.L_x_46) ;  /* 0x0000000000042947 */ /* 0x000fea0003800000 */
[----:B------:R-:W-:-:S04]  /*42d0*/  DEPBAR.LE SB0, 0x1 ;  /* 0x000080400000791a */ /* 0x000fc80000000000 */
.L_x_46:
[----:B------:R-:W-:Y:S05]  /*42e0*/  WARPSYNC.ALL ;  /* 0x0000000000007948 */ /* 0x000fea0003800000 */
[----:B------:R-:W-:Y:S01]  /*42f0*/  NOP ;  /* 0x0000000000007918 */ /* 0x000fe20000000000 */
[----:B------:R-:W-:Y:S01]  /*4300*/  BAR.SYNC.DEFER_BLOCKING 0x8, 0x80 ;  /* 0x0202000000007b1d */ /* 0x000fe20000010000 */
[C---:B------:R-:W-:Y:S02]  /*4310*/  R2UR UR5, R33.reuse ;  /* 0x00000000210572ca */ /* 0x040fe400000e0000 */
[----:B------:R-:W-:Y:S02]  /*4320*/  R2UR UR4, R33 ;  /* 0x00000000210472ca */ /* 0x000fe400000e0000 */
[----:B------:R-:W-:-:S02]  /*4330*/  PRMT R49, R49, 0x9910, RZ ;  /* 0x0000991031317816 */ /* 0x000fc400000000ff */
[----:B------:R-:W-:-:S07]  /*4340*/  ISETP.NE.AND P1, PT, R3, RZ, PT ;  /* 0x000000ff0300720c */ /* 0x000fce0003f25270 */
[----:B------:R-:W2:Y:S01]  /*4350*/  LDTM.x8 R12, tmem[UR5] ;  /* 0x00000005000c79ee */ /* 0x000ea200081c0000 */
[C---:B------:R-:W-:Y:S01]  /*4360*/  R2UR UR5, R33.reuse ;  /* 0x00000000210572ca */ /* 0x040fe200000e0000 */
[----:B------:R-:W-:Y:S01]  /*4370*/  NOP ;  /* 0x0000000000007918 */ /* 0x000fe20000000000 */
[----:B-12---:R-:W1:Y:S01]  /*4380*/  LDTM.x8 R4, tmem[UR4+0x8] ;  /* 0x00000804000479ee */ /* 0x006e6200081c0000 */
[----:B------:R-:W-:Y:S02]  /*4390*/  R2UR UR4, R33 ;  /* 0x00000000210472ca */ /* 0x000fe400000e0000 */
[----:B------:R-:W-:Y:S02]  /*43a0*/  F2FP.BF16.F32.PACK_AB R36, R13, R12 ;  /* 0x0000000c0d24723e */ /* 0x000fe400000010ff */
[----:B------:R-:W-:Y:S02]  /*43b0*/  F2FP.BF16.F32.PACK_AB R37, R15, R14 ;  /* 0x0000000e0f25723e */ /* 0x000fe400000010ff */
[----:B------:R-:W-:-:S02]  /*43c0*/  F2FP.BF16.F32.PACK_AB R38, R17, R16 ;  /* 0x000000101126723e */ /* 0x000fc400000010ff */
[----:B------:R-:W-:Y:S02]  /*43d0*/  F2FP.BF16.F32.PACK_AB R39, R19, R18 ;  /* 0x000000121327723e */ /* 0x000fe400000010ff */
[----:B-1----:R-:W-:-:S03]  /*43e0*/  F2FP.BF16.F32.PACK_AB R40, R5, R4 ;  /* 0x000000040528723e */ /* 0x002fc600000010ff */
[----:B------:R1:W-:Y:S01]  /*43f0*/  STS.128 [R30], R36 ;  /* 0x000000241e007388 */ /* 0x0003e20000000c00 */
[----:B------:R-:W-:Y:S01]  /*4400*/  F2FP.BF16.F32.PACK_AB R41, R7, R6 ;  /* 0x000000060729723e */ /* 0x000fe200000010ff */
[----:B------:R-:W-:Y:S01]  /*4410*/  NOP ;  /* 0x0000000000007918 */ /* 0x000fe20000000000 */
[----:B------:R-:W-:Y:S01]  /*4420*/  F2FP.BF16.F32.PACK_AB R42, R9, R8 ;  /* 0x00000008092a723e */ /* 0x000fe200000010ff */
[----:B------:R-:W2:Y:S01]  /*4430*/  LDTM.x8 R12, tmem[UR5+0x10] ;  /* 0x00001005000c79ee */ /* 0x000ea200081c0000 */
[----:B------:R-:W-:Y:S02]  /*4440*/  F2FP.BF16.F32.PACK_AB R43, R11, R10 ;  /* 0x0000000a0b2b723e */ /* 0x000fe400000010ff */
[----:B------:R-:W-:-:S03]  /*4450*/  R2UR UR5, R33 ;  /* 0x00000000210572ca */ /* 0x000fc600000e0000 */
[----:B------:R3:W-:Y:S01]  /*4460*/  STS.128 [R29], R40 ;  /* 0x000000281d007388 */ /* 0x0007e20000000c00 */
[----:B------:R-:W-:Y:S01]  /*4470*/  NOP ;  /* 0x0000000000007918 */ /* 0x000fe20000000000 */
[----:B--2---:R-:W2:Y:S01]  /*4480*/  LDTM.x8 R4, tmem[UR4+0x18] ;  /* 0x00001804000479ee */ /* 0x004ea200081c0000 */
[----:B------:R-:W-:Y:S02]  /*4490*/  R2UR UR4, R33 ;  /* 0x00000000210472ca */ /* 0x000fe400000e0000 */
[----:B-1----:R-:W-:Y:S02]  /*44a0*/  F2FP.BF16.F32.PACK_AB R36, R13, R12 ;  /* 0x0000000c0d24723e */ /* 0x002fe400000010ff */
[----:B------:R-:W-:Y:S02]  /*44b0*/  F2FP.BF16.F32.PACK_AB R37, R15, R14 ;  /* 0x0000000e0f25723e */ /* 0x000fe400000010ff */
[----:B------:R-:W-:Y:S02]  /*44c0*/  F2FP.BF16.F32.PACK_AB R38, R17, R16 ;  /* 0x000000101126723e */ /* 0x000fe400000010ff */
[----:B------:R-:W-:-:S02]  /*44d0*/  F2FP.BF16.F32.PACK_AB R39, R19, R18 ;  /* 0x000000121327723e */ /* 0x000fc400000010ff */
[----:B--2---:R-:W-:Y:S02]  /*44e0*/  F2FP.BF16.F32.PACK_AB R44, R5, R4 ;  /* 0x00000004052c723e */ /* 0x004fe400000010ff */
[----:B------:R-:W-:Y:S01]  /*44f0*/  F2FP.BF16.F32.PACK_AB R45, R7, R6 ;  /* 0x00000006072d723e */ /* 0x000fe200000010ff */
[----:B------:R1:W-:Y:S01]  /*4500*/  STS.128 [R28], R36 ;  /* 0x000000241c007388 */ /* 0x0003e20000000c00 */
[----:B------:R-:W-:Y:S01]  /*4510*/  F2FP.BF16.F32.PACK_AB R46, R9, R8 ;  /* 0x00000008092e723e */ /* 0x000fe200000010ff */
[----:B------:R-:W-:Y:S01]  /*4520*/  NOP ;  /* 0x0000000000007918 */ /* 0x000fe20000000000 */
[----:B------:R-:W-:Y:S01]  /*4530*/  F2FP.BF16.F32.PACK_AB R47, R11, R10 ;  /* 0x0000000a0b2f723e */ /* 0x000fe200000010ff */
[----:B------:R-:W2:Y:S01]  /*4540*/  LDTM.x8 R12, tmem[UR5+0x20] ;  /* 0x00002005000c79ee */ /* 0x000ea200081c0000 */
[----:B------:R-:W-:-:S03]  /*4550*/  R2UR UR5, R33 ;  /* 0x00000000210572ca */ /* 0x000fc600000e0000 */
[----:B------:R4:W-:Y:S01]  /*4560*/  STS.128 [R27], R44 ;  /* 0x0000002c1b007388 */ /* 0x0009e20000000c00 */
[----:B------:R-:W-:Y:S01]  /*4570*/  NOP ;  /* 0x0000000000007918 */ /* 0x000fe20000000000 */
[----:B--2---:R-:W1:Y:S01]  /*4580*/  LDTM.x8 R4, tmem[UR4+0x28] ;  /* 0x00002804000479ee */ /* 0x004e6200081c0000 */
[----:B------:R-:W-:Y:S02]  /*4590*/  R2UR UR4, R33 ;  /* 0x00000000210472ca */ /* 0x000fe400000e0000 */
[----:B---3--:R-:W-:Y:S02]  /*45a0*/  F2FP.BF16.F32.PACK_AB R40, R13, R12 ;  /* 0x0000000c0d28723e */ /* 0x008fe400000010ff */
[----:B------:R-:W-:Y:S02]  /*45b0*/  F2FP.BF16.F32.PACK_AB R41, R15, R14 ;  /* 0x0000000e0f29723e */ /* 0x000fe400000010ff */
[----:B------:R-:W-:Y:S02]  /*45c0*/  F2FP.BF16.F32.PACK_AB R42, R17, R16 ;  /* 0x00000010112a723e */ /* 0x000fe400000010ff */
[----:B------:R-:W-:-:S02]  /*45d0*/  F2FP.BF16.F32.PACK_AB R43, R19, R18 ;  /* 0x00000012132b723e */ /* 0x000fc400000010ff */
[----:B-1----:R-:W-:Y:S02]  /*45e0*/  F2FP.BF16.F32.PACK_AB R36, R5, R4 ;  /* 0x000000040524723e */ /* 0x002fe400000010ff */
[----:B------:R-:W-:Y:S01]  /*45f0*/  F2FP.BF16.F32.PACK_AB R37, R7, R6 ;  /* 0x000000060725723e */ /* 0x000fe200000010ff */
[----:B------:R1:W-:Y:S01]  /*4600*/  STS.128 [R26], R40 ;  /* 0x000000281a007388 */ /* 0x0003e20000000c00 */
[----:B------:R-:W-:Y:S01]  /*4610*/  F2FP.BF16.F32.PACK_AB R38, R9, R8 ;  /* 0x000000080926723e */ /* 0x000fe200000010ff */
[----:B------:R-:W-:Y:S01]  /*4620*/  NOP ;  /* 0x0000000000007918 */ /* 0x000fe20000000000 */
[----:B------:R-:W-:Y:S01]  /*4630*/  F2FP.BF16.F32.PACK_AB R39, R11, R10 ;  /* 0x0000000a0b27723e */ /* 0x000fe200000010ff */
[----:B------:R-:W2:Y:S01]  /*4640*/  LDTM.x8 R12, tmem[UR5+0x30] ;  /* 0x00003005000c79ee */ /* 0x000ea200081c0000 */
[----:B----4-:R-:W-:-:S03]  /*4650*/  PRMT R44, R48, 0x9910, RZ ;  /* 0x00009910302c7816 */ /* 0x010fc600000000ff */
[----:B------:R1:W-:Y:S01]  /*4660*/  STS.128 [R25], R36 ;  /* 0x0000002419007388 */ /* 0x0003e20000000c00 */
[----:B------:R-:W-:Y:S01]  /*4670*/  NOP ;  /* 0x0000000000007918 */ /* 0x000fe20000000000 */
[----:B------:R-:W-:Y:S01]  /*4680*/  IMAD R44, R44, R49, RZ ;  /* 0x000000312c2c7224 */ /* 0x000fe200078e02ff */
[----:B--2---:R-:W2:Y:S03]  /*4690*/  LDTM.x8 R4, tmem[UR4+0x38] ;  /* 0x00003804000479ee */ /* 0x004ea600081c0000 */
[----:B------:R-:W-:Y:S01]  /*46a0*/  IMAD.MOV R44, RZ, RZ, -R44 ;  /* 0x000000ffff2c7224 */ /* 0x000fe200078e0a2c */
[----:B------:R-:W-:Y:S02]  /*46b0*/  F2FP.BF16.F32.PACK_AB R12, R13, R12 ;  /* 0x0000000c0d0c723e */ /* 0x000fe400000010ff */
[----:B------:R-:W-:Y:S02]  /*46c0*/  F2FP.BF16.F32.PACK_AB R13, R15, R14 ;  /* 0x0000000e0f0d723e */ /* 0x000fe400000010ff */
[----:B------:R-:W-:-:S02]  /*46d0*/  F2FP.BF16.F32.PACK_AB R14, R17, R16 ;  /* 0x00000010110e723e */ /* 0x000fc400000010ff */
[----:B------:R-:W-:Y:S02]  /*46e0*/  F2FP.BF16.F32.PACK_AB R15, R19, R18 ;  /* 0x00000012130f723e */ /* 0x000fe400000010ff */
[----:B--2---:R-:W-:Y:S02]  /*46f0*/  F2FP.BF16.F32.PACK_AB R4, R5, R4 ;  /* 0x000000040504723e */ /* 0x004fe400000010ff */
[----:B------:R-:W-:Y:S01]  /*4700*/  F2FP.BF16.F32.PACK_AB R5, R7, R6 ;  /* 0x000000060705723e */ /* 0x000fe200000010ff */
[----:B------:R1:W-:Y:S01]  /*4710*/  STS.128 [R24], R12 ;  /* 0x0000000c18007388 */ /* 0x0003e20000000c00 */
[----:B------:R-:W-:Y:S01]  /*4720*/  F2FP.BF16.F32.PACK_AB R6, R9, R8 ;  /* 0x000000080906723e */ /* 0x000fe200000010ff */
[----:B------:R-:W-:Y:S01]  /*4730*/  NOP ;  /* 0x0000000000007918 */ /* 0x000fe20000000000 */
[----:B------:R-:W-:Y:S02]  /*4740*/  F2FP.BF16.F32.PACK_AB R7, R11, R10 ;  /* 0x0000000a0b07723e */ /* 0x000fe400000010ff */
[----:B------:R-:W-:-:S03]  /*4750*/  PRMT R9, R44, 0x7710, RZ ;  /* 0x000077102c097816 */ /* 0x000fc600000000ff */
[----:B------:R1:W-:Y:S02]  /*4760*/  STS.128 [R23], R4 ;  /* 0x0000000417007388 */ /* 0x0003e40000000c00 */
[----:B------:R-:W-:Y:S01]  /*4770*/  IMAD.IADD R8, R34, 0x1, R9 ;  /* 0x0000000122087824 */ /* 0x000fe200078e0209 */
[----:B------:R2:W-:Y:S06]  /*4780*/  MEMBAR.ALL.CTA ;  /* 0x0000000000007992 */ /* 0x0005ec0000008000 */
[----:B--2---:R-:W2:Y:S01]  /*4790*/  FENCE.VIEW.ASYNC.S ;  /* 0x00000000000073c6 */ /* 0x004ea20000000000 */
[----:B------:R-:W-:Y:S01]  /*47a0*/  IMAD.SHL.U32 R34, R48, 0x80, RZ ;  /* 0x0000008030227824 */ /* 0x000fe200078e00ff */
[----:B------:R-:W-:-:S04]  /*47b0*/  LOP3.LUT R8, R8, 0xffff, RZ, 0xc0, !PT ;  /* 0x0000ffff08087812 */ /* 0x000fc800078ec0ff */
[----:B------:R-:W-:Y:S01]  /*47c0*/  LOP3.LUT R34, R34, 0x7fff80, RZ, 0xe2, !PT ;  /* 0x007fff8022227812 */ /* 0x000fe200078ee2ff */
[----:B------:R-:W-:-:S04]  /*47d0*/  IMAD R35, R35, 0x10, R8 ;  /* 0x0000001023237824 */ /* 0x000fc800078e0208 */
[----:B------:R-:W-:Y:S01]  /*47e0*/  IMAD.SHL.U32 R35, R35, 0x80, RZ ;  /* 0x0000008023237824 */ /* 0x000fe200078e00ff */
[----:B--2---:R-:W-:Y:S06]  /*47f0*/  BAR.SYNC.DEFER_BLOCKING 0x8, 0x80 ;  /* 0x0202000000007b1d */ /* 0x004fec0000010000 */
[----:B------:R-:W-:Y:S05]  /*4800*/  @P1 BRA `(.L_x_47) ;  /* 0x0000000000341947 */ /* 0x000fea0003800000 */
[----:B------:R-:W-:Y:S01]  /*4810*/  ELECT P2, URZ, PT ;  /* 0x0000000000ff782f */ /* 0x000fe20003840000 */
[----:B------:R-:W-:-:S12]  /*4820*/  BSSY.RECONVERGENT B0, `(.L_x_48) ;  /* 0x000000a000007945 */ /* 0x000fd80003800200 */
[----:B------:R-:W-:Y:S05]  /*4830*/  @!P2 BRA `(.L_x_49) ;  /* 0x000000000020a947 */ /* 0x000fea0003800000 */
[----:B------:R-:W2:Y:S01]  /*4840*/  LDCU.64 UR8, c[0x0][0x348] ;  /* 0x00006900ff0877ac */ /* 0x000ea20008000a00 */
[----:B------:R-:W-:Y:S02]  /*4850*/  R2UR UR4, R0 ;  /* 0x00000000000472ca */ /* 0x000fe400000e0000 */
[----:B------:R-:W-:Y:S02]  /*4860*/  R2UR UR5, R34 ;  /* 0x00000000220572ca */ /* 0x000fe400000e0000 */
[----:B------:R-:W-:Y:S01]  /*4870*/  R2UR UR6, R35 ;  /* 0x00000000230672ca */ /* 0x000fe200000e0000 */
[----:B--2---:R-:W-:-:S04]  /*4880*/  UIADD3 UR8, UP0, UPT, UR8, 0x240, URZ ;  /* 0x0000024008087890 */ /* 0x004fc8000ff1e0ff */
[----:B------:R-:W-:-:S09]  /*4890*/  UIADD3.X UR9, UPT, UPT, URZ, UR9, URZ, UP0, !UPT ;  /* 0x00000009ff097290 */ /* 0x000fd200087fe4ff */
[----:B------:R2:W-:Y:S02]  /*48a0*/  UTMASTG.2D [UR4], [UR8] ;  /* 0x00000004080073b5 */ /* 0x0005e40008008000 */
[----:B--2---:R0:W-:Y:S02]  /*48b0*/  UTMACMDFLUSH ;  /* 0x00000000000079b7 */ /* 0x0041e40000000000 */
.L_x_49:
[----:B------:R-:W-:Y:S05]  /*48c0*/  BSYNC.RECONVERGENT B0 ;  /* 0x0000000000007941 */ /* 0x000fea0003800200 */
.L_x_48:
[----:B------:R-:W-:-:S04]  /*48d0*/  DEPBAR.LE SB0, 0x1 ;  /* 0x000080400000791a */ /* 0x000fc80000000000 */
.L_x_47:
[----:B------:R-:W-:Y:S01]  /*48e0*/  BAR.SYNC.DEFER_BLOCKING 0x8, 0x80 ;  /* 0x0202000000007b1d */ /* 0x000fe20000010000 */
[C---:B------:R-:W-:Y:S01]  /*48f0*/  R2UR UR5, R33.reuse ;  /* 0x00000000210572ca */ /* 0x040fe200000e0000 */
[----:B------:R-:W-:Y:S01]  /*4900*/  VIADD R2, R2, 0x31488 ;  /* 0x0003148802027836 */ /* 0x000fe20000000000 */
[----:B------:R-:W-:-:S04]  /*4910*/  R2UR UR4, R33 ;  /* 0x00000000210472ca */ /* 0x000fc800000e0000 */
[----:B------:R-:W-:-:S07]  /*4920*/  PRMT R2, RZ, 0x654, R2 ;  /* 0x00000654ff027816 */ /* 0x000fce0000000002 */
[----:B-1----:R-:W1:Y:S01]  /*4930*/  LDTM.x8 R12, tmem[UR5+0x40] ;  /* 0x00004005000c79ee */ /* 0x002e6200081c0000 */
[----:B------:R-:W-:Y:S01]  /*4940*/  NOP ;  /* 0x0000000000007918 */ /* 0x000fe20000000000 */
[----:B-1----:R-:W1:Y:S01]  /*4950*/  LDTM.x8 R4, tmem[UR4+0x48] ;  /* 0x00004804000479ee */ /* 0x002e6200081c0000 */
[----:B------:R-:W-:Y:S02]  /*4960*/  F2FP.BF16.F32.PACK_AB R36, R13, R12 ;  /* 0x0000000c0d24723e */ /* 0x000fe400000010ff */
[----:B------:R-:W-:Y:S02]  /*4970*/  F2FP.BF16.F32.PACK_AB R37, R15, R14 ;  /* 0x0000000e0f25723e */ /* 0x000fe400000010ff */
[----:B------:R-:W-:Y:S02]  /*4980*/  F2FP.BF16.F32.PACK_AB R38, R17, R16 ;  /* 0x000000101126723e */ /* 0x000fe400000010ff */
[----:B------:R-:W-:Y:S02]  /*4990*/  F2FP.BF16.F32.PACK_AB R39, R19, R18 ;  /* 0x000000121327723e */ /* 0x000fe400000010ff */
[----:B-1----:R-:W-:-:S03]  /*49a0*/  F2FP.BF16.F32.PACK_AB R44, R5, R4 ;  /* 0x00000004052c723e */ /* 0x002fc600000010ff */
[----:B------:R1:W-:Y:S01]  /*49b0*/  STS.128 [R30+0x4000], R36 ;  /* 0x004000241e007388 */ /* 0x0003e20000000c00 */
[----:B------:R-:W-:Y:S01]  /*49c0*/  F2FP.BF16.F32.PACK_AB R45, R7, R6 ;  /* 0x00000006072d723e */ /* 0x000fe200000010ff */
[----:B------:R-:W-:Y:S01]  /*49d0*/  NOP ;  /* 0x0000000000007918 */ /* 0x000fe20000000000 */
[----:B------:R-:W-:Y:S01]  /*49e0*/  F2FP.BF16.F32.PACK_AB R46, R9, R8 ;  /* 0x00000008092e723e */ /* 0x000fe200000010ff */
[----:B------:R-:W2:Y:S01]  /*49f0*/  LDTM.x8 R12, tmem[UR5+0x50] ;  /* 0x00005005000c79ee */ /* 0x000ea200081c0000 */
[----:B------:R-:W-:-:S05]  /*4a00*/  F2FP.BF16.F32.PACK_AB R47, R11, R10 ;  /* 0x0000000a0b2f723e */ /* 0x000fca00000010ff */
[----:B------:R3:W-:Y:S01]  /*4a10*/  STS.128 [R29+0x4000], R44 ;  /* 0x0040002c1d007388 */ /* 0x0007e20000000c00 */
[----:B------:R-:W-:Y:S01]  /*4a20*/  NOP ;  /* 0x0000000000007918 */ /* 0x000fe20000000000 */
[----:B--2---:R-:W1:Y:S01]  /*4a30*/  LDTM.x8 R4, tmem[UR4+0x58] ;  /* 0x00005804000479ee */ /* 0x004e6200081c0000 */
        /* <DEDUP_REMOVED lines=14> */
[----:B---3--:R-:W-:Y:S02]  /*4b20*/  F2FP.BF16.F32.PACK_AB R44, R13, R12 ;  /* 0x0000000c0d2c723e */ /* 0x008fe400000010ff */
        /* <DEDUP_REMOVED lines=8> */
[----:B------:R-:W1:Y:S01]  /*4bb0*/  LDTM.x8 R12, tmem[UR5+0x70] ;  /* 0x00007005000c79ee */ /* 0x000e6200081c0000 */
[----:B------:R-:W-:-:S05]  /*4bc0*/  F2FP.BF16.F32.PACK_AB R43, R11, R10 ;  /* 0x0000000a0b2b723e */ /* 0x000fca00000010ff */
[----:B------:R4:W-:Y:S01]  /*4bd0*/  STS.128 [R25+0x4000], R40 ;  /* 0x0040002819007388 */ /* 0x0009e20000000c00 */
        /* <DEDUP_REMOVED lines=10> */
[----:B------:R-:W-:Y:S02]  /*4c80*/  F2FP.BF16.F32.PACK_AB R6, R9, R8 ;  /* 0x000000080906723e */ /* 0x000fe400000010ff */
[----:B------:R-:W-:-:S05]  /*4c90*/  F2FP.BF16.F32.PACK_AB R7, R11, R10 ;  /* 0x0000000a0b07723e */ /* 0x000fca00000010ff */
[----:B------:R4:W-:Y:S01]  /*4ca0*/  STS.128 [R23+0x4000], R4 ;  /* 0x0040000417007388 */ /* 0x0009e20000000c00 */
[----:B------:R-:W-:Y:S01]  /*4cb0*/  NOP ;  /* 0x0000000000007918 */ /* 0x000fe20000000000 */
[----:B------:R4:W-:Y:S01]  /*4cc0*/  SYNCS.ARRIVE.TRANS64.RED.A1T0 RZ, [R2+URZ], RZ ;  /* 0x000000ff02ff79a7 */ /* 0x0009e200081004ff */
[----:B------:R1:W-:Y:S06]  /*4cd0*/  MEMBAR.ALL.CTA ;  /* 0x0000000000007992 */ /* 0x0003ec0000008000 */
[----:B-1----:R-:W1:Y:S02]  /*4ce0*/  FENCE.VIEW.ASYNC.S ;  /* 0x00000000000073c6 */ /* 0x002e640000000000 */
[----:B-1----:R-:W-:Y:S06]  /*4cf0*/  BAR.SYNC.DEFER_BLOCKING 0x8, 0x80 ;  /* 0x0202000000007b1d */ /* 0x002fec0000010000 */
[----:B------:R-:W-:Y:S05]  /*4d00*/  @P1 BRA `(.L_x_50) ;  /* 0x0000000000381947 */ /* 0x000fea0003800000 */
[----:B------:R-:W-:Y:S01]  /*4d10*/  ELECT P1, URZ, PT ;  /* 0x0000000000ff782f */ /* 0x000fe20003820000 */
[----:B------:R-:W-:-:S12]  /*4d20*/  BSSY.RECONVERGENT B0, `(.L_x_50) ;  /* 0x000000c000007945 */ /* 0x000fd80003800200 */
[----:B------:R-:W-:Y:S05]  /*4d30*/  @!P1 BRA `(.L_x_51) ;  /* 0x0000000000289947 */ /* 0x000fea0003800000 */
[----:B------:R-:W1:Y:S01]  /*4d40*/  LDCU.64 UR8, c[0x0][0x348] ;  /* 0x00006900ff0877ac */ /* 0x000e620008000a00 */
[----:B------:R-:W-:Y:S02]  /*4d50*/  R2UR UR5, R34 ;  /* 0x00000000220572ca */ /* 0x000fe400000e0000 */
[----:B------:R-:W-:Y:S02]  /*4d60*/  R2UR UR4, R0 ;  /* 0x00000000000472ca */ /* 0x000fe400000e0000 */
[----:B------:R-:W-:-:S09]  /*4d70*/  R2UR UR6, R35 ;  /* 0x00000000230672ca */ /* 0x000fd200000e0000 */
[----:B------:R-:W-:Y:S02]  /*4d80*/  UIADD3 UR5, UPT, UPT, UR5, 0x40, URZ ;  /* 0x0000004005057890 */ /* 0x000fe4000fffe0ff */
[----:B------:R-:W-:Y:S02]  /*4d90*/  UIADD3 UR4, UPT, UPT, UR4, 0x4000, URZ ;  /* 0x0000400004047890 */ /* 0x000fe4000fffe0ff */
[----:B-1----:R-:W-:-:S04]  /*4da0*/  UIADD3 UR8, UP0, UPT, UR8, 0x240, URZ ;  /* 0x0000024008087890 */ /* 0x002fc8000ff1e0ff */
[----:B------:R-:W-:-:S09]  /*4db0*/  UIADD3.X UR9, UPT, UPT, URZ, UR9, URZ, UP0, !UPT ;  /* 0x00000009ff097290 */ /* 0x000fd200087fe4ff */
[----:B------:R1:W-:Y:S02]  /*4dc0*/  UTMASTG.2D [UR4], [UR8] ;  /* 0x00000004080073b5 */ /* 0x0003e40008008000 */
[----:B-1----:R0:W-:Y:S02]  /*4dd0*/  UTMACMDFLUSH ;  /* 0x00000000000079b7 */ /* 0x0021e40000000000 */
.L_x_51:
[----:B------:R-:W-:Y:S05]  /*4de0*/  BSYNC.RECONVERGENT B0 ;  /* 0x0000000000007941 */ /* 0x000fea0003800200 */
.L_x_50:
[----:B------:R-:W-:Y:S02]  /*4df0*/  IADD3 R22, PT, PT, R22, 0x8c, RZ ;  /* 0x0000008c16167810 */ /* 0x000fe40007ffe0ff */
[----:B------:R-:W-:Y:S01]  /*4e00*/  IADD3 R31, PT, PT, R31, 0x8c, RZ ;  /* 0x0000008c1f1f7810 */ /* 0x000fe20007ffe0ff */
[----:B------:R-:W-:Y:S06]  /*4e10*/  @P0 BRA `(.L_x_52) ;  /* 0xfffffff000b80947 */ /* 0x000fec000383ffff */
.L_x_44:
[----:B------:R-:W-:-:S13]  /*4e20*/  ISETP.NE.AND P0, PT, R3, 0x3, PT ;  /* 0x000000030300780c */ /* 0x000fda0003f05270 */
[----:B------:R-:W-:Y:S05]  /*4e30*/  @P0 EXIT ;  /* 0x000000000000094d */ /* 0x000fea0003800000 */
[----:B------:R-:W-:Y:S05]  /*4e40*/  WARPSYNC.ALL ;  /* 0x0000000000007948 */ /* 0x000fea0003800000 */
[----:B------:R-:W-:Y:S01]  /*4e50*/  NOP ;  /* 0x0000000000007918 */ /* 0x000fe20000000000 */
[----:B------:R-:W1:Y:S01]  /*4e60*/  S2UR UR5, SR_CgaCtaId ;  /* 0x00000000000579c3 */ /* 0x000e620000008800 */
[----:B------:R-:W-:Y:S02]  /*4e70*/  UMOV UR4, 0x50 ;  /* 0x0000005000047882 */ /* 0x000fe40000000000 */
[----:B-1----:R-:W-:-:S09]  /*4e80*/  ULEA UR5, UR5, UR4, 0x18 ;  /* 0x0000000405057291 */ /* 0x002fd2000f8ec0ff */
[----:B----4-:R-:W1:Y:S02]  /*4e90*/  LDS R2, [UR5] ;  /* 0x00000005ff027984 */ /* 0x010e640008000800 */
[----:B-1----:R-:W-:-:S04]  /*4ea0*/  LOP3.LUT R0, R2, 0xffff, RZ, 0xc0, !PT ;  /* 0x0000ffff02007812 */ /* 0x002fc800078ec0ff */
[----:B------:R-:W-:-:S13]  /*4eb0*/  ISETP.NE.AND P0, PT, R0, 0xffff, PT ;  /* 0x0000ffff0000780c */ /* 0x000fda0003f05270 */
[----:B------:R-:W-:Y:S05]  /*4ec0*/  @P0 BRA `(.L_x_53) ;  /* 0x0000000000480947 */ /* 0x000fea0003800000 */
[----:B------:R-:W-:-:S04]  /*4ed0*/  SHF.R.U32.HI R0, RZ, 0x10, R2 ;  /* 0x00000010ff007819 */ /* 0x000fc80000011602 */
[----:B------:R-:W-:-:S04]  /*4ee0*/  LOP3.LUT R0, R0, 0x1, RZ, 0xc0, !PT ;  /* 0x0000000100007812 */ /* 0x000fc800078ec0ff */
[----:B------:R-:W-:-:S13]  /*4ef0*/  ISETP.NE.AND P0, PT, R0, 0x1, PT ;  /* 0x000000010000780c */ /* 0x000fda0003f05270 */
[----:B------:R-:W-:Y:S05]  /*4f00*/  @P0 BRA `(.L_x_54) ;  /* 0x00000000002c0947 */ /* 0x000fea0003800000 */
[----:B------:R-:W1:Y:S01]  /*4f10*/  S2R R0, SR_LANEID ;  /* 0x0000000000007919 */ /* 0x000e620000000000 */
[----:B------:R-:W-:Y:S01]  /*4f20*/  IMAD.MOV.U32 R2, RZ, RZ, -0x20000 ;  /* 0xfffe0000ff027424 */ /* 0x000fe200078e00ff */
[----:B------:R-:W-:Y:S02]  /*4f30*/  VOTEU.ANY UR6, UPT, PT ;  /* 0x0000000000067886 */ /* 0x000fe400038e0100 */
[----:B------:R-:W-:Y:S01]  /*4f40*/  UFLO.U32 UR6, UR6 ;  /* 0x00000006000672bd */ /* 0x000fe200080e0000 */
[----:B------:R-:W2:Y:S05]  /*4f50*/  REDUX UR4, R2 ;  /* 0x00000000020473c4 */ /* 0x000eaa0000000000 */
[----:B-1----:R-:W-:-:S02]  /*4f60*/  ISETP.EQ.U32.AND P0, PT, R0, UR6, PT ;  /* 0x0000000600007c0c */ /* 0x002fc4000bf02070 */
[----:B--2---:R-:W-:Y:S01]  /*4f70*/  MOV R0, UR4 ;  /* 0x0000000400007c02 */ /* 0x004fe20008000f00 */
[----:B------:R-:W-:-:S05]  /*4f80*/  UMOV UR4, 0xfffe0000 ;  /* 0xfffe000000047882 */ /* 0x000fca0000000000 */
[----:B------:R1:W-:Y:S05]  /*4f90*/  UTCATOMSWS.AND URZ, UR4 ;  /* 0x0000000400ff79e3 */ /* 0x0003ea0008000000 */
[----:B------:R1:W-:Y:S01]  /*4fa0*/  @P0 ATOMS.AND RZ, [UR5], R0 ;  /* 0x00000000ffff098c */ /* 0x0003e2000a800005 */
[----:B------:R-:W-:Y:S05]  /*4fb0*/  BRA `(.L_x_55) ;  /* 0x0000000000147947 */ /* 0x000fea0003800000 */
.L_x_54:
[----:B------:R-:W-:Y:S02]  /*4fc0*/  MOV R2, 0x4fe0 ;  /* 0x00004fe000027802 */ /* 0x000fe40000000f00 */
[----:B------:R-:W-:Y:S05]  /*4fd0*/  CALL.REL.NOINC `($__internal_0_$__cuda_sm10x_tcgen05_guardrail_trap_col_being_dealloced_not_returned_by_alloc) ;  /* 0x0000000800687944 */ /* 0x000fea0003c00000 */
[----:B------:R-:W-:Y:S05]  /*4fe0*/  BRA `(.L_x_55) ;  /* 0x0000000000087947 */ /* 0x000fea0003800000 */
.L_x_53:
[----:B------:R-:W-:Y:S02]  /*4ff0*/  MOV R2, 0x5010 ;  /* 0x0000501000027802 */ /* 0x000fe40000000f00 */
[----:B------:R-:W-:Y:S05]  /*5000*/  CALL.REL.NOINC `($__internal_2_$__cuda_sm10x_tcgen05_guardrail_trap_unallocated_columns_being_dealloced) ;  /* 0x0000000800747944 */ /* 0x000fea0003c00000 */
.L_x_55:
[----:B------:R-:W-:Y:S01]  /*5010*/  NOP ;  /* 0x0000000000007918 */ /* 0x000fe20000000000 */
[----:B-1----:R-:W-:Y:S05]  /*5020*/  EXIT ;  /* 0x000000000000794d */ /* 0x002fea0003800000 */
.L_x_14:
[----:B------:R-:W-:-:S07]  /*5030*/  MOV R10, R11 ;  /* 0x0000000b000a7202 */ /* 0x000fce0000000f00 */
.L_x_56:
[----:B-1----:R1:W2:Y:S02]  /*5040*/  SYNCS.PHASECHK.TRANS64.TRYWAIT P0, [R6+URZ+0x31400], R11 ;  /* 0x0314000b060075a7 */ /* 0x0022a400080011ff */
[----:B--2---:R-:W-:Y:S05]  /*5050*/  @!P0 NANOSLEEP.SYNCS 0x989680 ;  /* 0x009896800000895d */ /* 0x004fea0003900000 */
[----:B------:R-:W2:Y:S02]  /*5060*/  @!P0 SYNCS.PHASECHK.TRANS64 P0, [R6+URZ+0x31400], R11 ;  /* 0x0314000b060085a7 */ /* 0x000ea400080010ff */
[----:B--2---:R-:W-:Y:S05]  /*5070*/  @!P0 BRA `(.L_x_56) ;  /* 0xfffffffc00f08947 */ /* 0x004fea000383ffff */
[----:B------:R-:W-:Y:S05]  /*5080*/  BRA `(.L_x_57) ;  /* 0xffffffb800a47947 */ /* 0x000fea000383ffff */
.L_x_16:
[----:B-1---5:R-:W-:-:S07]  /*5090*/  MOV R6, R7 ;  /* 0x0000000700067202 */ /* 0x022fce0000000f00 */
.L_x_58:
[----:B-1----:R1:W2:Y:S02]  /*50a0*/  SYNCS.PHASECHK.TRANS64.TRYWAIT P0, [R2+URZ+0x31400], R7 ;  /* 0x03140007020075a7 */ /* 0x0022a400080011ff */
[----:B--2---:R-:W-:Y:S05]  /*50b0*/  @!P0 NANOSLEEP.SYNCS 0x989680 ;  /* 0x009896800000895d */ /* 0x004fea0003900000 */
[----:B------:R-:W2:Y:S02]  /*50c0*/  @!P0 SYNCS.PHASECHK.TRANS64 P0, [R2+URZ+0x31400], R7 ;  /* 0x03140007020085a7 */ /* 0x000ea400080010ff */
[----:B--2---:R-:W-:Y:S05]  /*50d0*/  @!P0 BRA `(.L_x_58) ;  /* 0xfffffffc00f08947 */ /* 0x004fea000383ffff */
[----:B------:R-:W-:Y:S05]  /*50e0*/  BRA `(.L_x_59) ;  /* 0xffffffbc00107947 */ /* 0x000fea000383ffff */
.L_x_19:
[----:B------:R-:W-:Y:S02]  /*50f0*/  MOV R10, UR13 ;  /* 0x0000000d000a7c02 */ /* 0x000fe40008000f00 */
[----:B------:R-:W-:Y:S02]  /*5100*/  MOV R11, UR13 ;  /* 0x0000000d000b7c02 */ /* 0x000fe40008000f00 */
[----:B------:R-:W-:-:S07]  /*5110*/  MOV R0, UR9 ;  /* 0x0000000900007c02 */ /* 0x000fce0008000f00 */
.L_x_60:
[----:B-1----:R1:W2:Y:S02]  /*5120*/  SYNCS.PHASECHK.TRANS64.TRYWAIT P0, [R0+URZ+0x31488], R11 ;  /* 0x0314880b000075a7 */ /* 0x0022a400080011ff */
[----:B--2---:R-:W-:Y:S05]  /*5130*/  @!P0 NANOSLEEP.SYNCS 0x989680 ;  /* 0x009896800000895d */ /* 0x004fea0003900000 */
[----:B------:R-:W2:Y:S02]  /*5140*/  @!P0 SYNCS.PHASECHK.TRANS64 P0, [R0+URZ+0x31488], R11 ;  /* 0x0314880b000085a7 */ /* 0x000ea400080010ff */
[----:B--2---:R-:W-:Y:S05]  /*5150*/  @!P0 BRA `(.L_x_60) ;  /* 0xfffffffc00f08947 */ /* 0x004fea000383ffff */
[----:B------:R-:W-:Y:S05]  /*5160*/  BRA `(.L_x_61) ;  /* 0xffffffbc00e07947 */ /* 0x000fea000383ffff */
.L_x_20:
[----:B------:R-:W-:Y:S02]  /*5170*/  MOV R2, UR13 ;  /* 0x0000000d00027c02 */ /* 0x000fe40008000f00 */
[----:B------:R-:W-:Y:S07]  /*5180*/  MOV R10, R11 ;  /* 0x0000000b000a7202 */ /* 0x000fee0000000f00 */
.L_x_62:
[----:B-1----:R1:W2:Y:S02]  /*5190*/  SYNCS.PHASECHK.TRANS64.TRYWAIT P0, [R2+URZ+0x31450], R11 ;  /* 0x0314500b020075a7 */ /* 0x0022a400080011ff */
[----:B--2---:R-:W-:Y:S05]  /*51a0*/  @!P0 NANOSLEEP.SYNCS 0x989680 ;  /* 0x009896800000895d */ /* 0x004fea0003900000 */
[----:B------:R-:W2:Y:S02]  /*51b0*/  @!P0 SYNCS.PHASECHK.TRANS64 P0, [R2+URZ+0x31450], R11 ;  /* 0x0314500b020085a7 */ /* 0x000ea400080010ff */
[----:B--2---:R-:W-:Y:S05]  /*51c0*/  @!P0 BRA `(.L_x_62) ;  /* 0xfffffffc00f08947 */ /* 0x004fea000383ffff */
[----:B------:R-:W-:Y:S05]  /*51d0*/  BRA `(.L_x_63) ;  /* 0xffffffbc00ec7947 */ /* 0x000fea000383ffff */
.L_x_22:
[----:B------:R-:W-:Y:S02]  /*51e0*/  MOV R0, UR9 ;  /* 0x0000000900007c02 */ /* 0x000fe40008000f00 */
[----:B------:R-:W-:Y:S07]  /*51f0*/  MOV R12, R13 ;  /* 0x0000000d000c7202 */ /* 0x000fee0000000f00 */
.L_x_64:
[----:B-1----:R1:W2:Y:S02]  /*5200*/  SYNCS.PHASECHK.TRANS64.TRYWAIT P0, [R0+URZ+0x31450], R13 ;  /* 0x0314500d000075a7 */ /* 0x0022a400080011ff */
[----:B--2---:R-:W-:Y:S05]  /*5210*/  @!P0 NANOSLEEP.SYNCS 0x989680 ;  /* 0x009896800000895d */ /* 0x004fea0003900000 */
[----:B------:R-:W2:Y:S02]  /*5220*/  @!P0 SYNCS.PHASECHK.TRANS64 P0, [R0+URZ+0x31450], R13 ;  /* 0x0314500d000085a7 */ /* 0x000ea400080010ff */
[----:B--2---:R-:W-:Y:S05]  /*5230*/  @!P0 BRA `(.L_x_64) ;  /* 0xfffffffc00f08947 */ /* 0x004fea000383ffff */
[----:B------:R-:W-:Y:S05]  /*5240*/  BRA `(.L_x_65) ;  /* 0xffffffc000ac7947 */ /* 0x000fea000383ffff */
.L_x_26:
[----:B------:R-:W-:-:S07]  /*5250*/  MOV R6, R7 ;  /* 0x0000000700067202 */ /* 0x000fce0000000f00 */
.L_x_66:
[----:B-1----:R1:W2:Y:S02]  /*5260*/  SYNCS.PHASECHK.TRANS64.TRYWAIT P0, [R2+URZ+0x28], R7 ;  /* 0x00002807020075a7 */ /* 0x0022a400080011ff */
[----:B--2---:R-:W-:Y:S05]  /*5270*/  @!P0 NANOSLEEP.SYNCS 0x989680 ;  /* 0x009896800000895d */ /* 0x004fea0003900000 */
[----:B------:R-:W2:Y:S02]  /*5280*/  @!P0 SYNCS.PHASECHK.TRANS64 P0, [R2+URZ+0x28], R7 ;  /* 0x00002807020085a7 */ /* 0x000ea400080010ff */
[----:B--2---:R-:W-:Y:S05]  /*5290*/  @!P0 BRA `(.L_x_66) ;  /* 0xfffffffc00f08947 */ /* 0x004fea000383ffff */
[----:B------:R-:W-:Y:S05]  /*52a0*/  BRA `(.L_x_67) ;  /* 0xffffffc8004c7947 */ /* 0x000fea000383ffff */
.L_x_27:
[-C--:B------:R-:W-:Y:S02]  /*52b0*/  MOV R28, R7.reuse ;  /* 0x00000007001c7202 */ /* 0x080fe40000000f00 */
[----:B------:R-:W-:-:S07]  /*52c0*/  MOV R29, R7 ;  /* 0x00000007001d7202 */ /* 0x000fce0000000f00 */
.L_x_68:
[----:B-1----:R1:W2:Y:S02]  /*52d0*/  SYNCS.PHASECHK.TRANS64.TRYWAIT P1, [R4+URZ+0x28], R29 ;  /* 0x0000281d040075a7 */ /* 0x0022a400080211ff */
[----:B--2---:R-:W-:Y:S05]  /*52e0*/  @!P1 NANOSLEEP.SYNCS 0x989680 ;  /* 0x009896800000995d */ /* 0x004fea0003900000 */
[----:B------:R-:W2:Y:S02]  /*52f0*/  @!P1 SYNCS.PHASECHK.TRANS64 P1, [R4+URZ+0x28], R29 ;  /* 0x0000281d040095a7 */ /* 0x000ea400080210ff */
[----:B--2---:R-:W-:Y:S05]  /*5300*/  @!P1 BRA `(.L_x_68) ;  /* 0xfffffffc00f09947 */ /* 0x004fea000383ffff */
[----:B------:R-:W-:Y:S05]  /*5310*/  BRA `(.L_x_69) ;  /* 0xffffffcc00107947 */ /* 0x000fea000383ffff */
.L_x_28:
[-C--:B------:R-:W-:Y:S02]  /*5320*/  MOV R28, R7.reuse ;  /* 0x00000007001c7202 */ /* 0x080fe40000000f00 */
[----:B-1----:R-:W-:-:S07]  /*5330*/  MOV R29, R7 ;  /* 0x00000007001d7202 */ /* 0x002fce0000000f00 */
.L_x_70:
[----:B-1----:R1:W2:Y:S02]  /*5340*/  SYNCS.PHASECHK.TRANS64.TRYWAIT P1, [R10+URZ+0x28], R29 ;  /* 0x0000281d0a0075a7 */ /* 0x0022a400080211ff */
[----:B--2---:R-:W-:Y:S05]  /*5350*/  @!P1 NANOSLEEP.SYNCS 0x989680 ;  /* 0x009896800000995d */ /* 0x004fea0003900000 */
[----:B------:R-:W2:Y:S02]  /*5360*/  @!P1 SYNCS.PHASECHK.TRANS64 P1, [R10+URZ+0x28], R29 ;  /* 0x0000281d0a0095a7 */ /* 0x000ea400080210ff */
[----:B--2---:R-:W-:Y:S05]  /*5370*/  @!P1 BRA `(.L_x_70) ;  /* 0xfffffffc00f09947 */ /* 0x004fea000383ffff */
[----:B------:R-:W-:Y:S05]  /*5380*/  BRA `(.L_x_71) ;  /* 0xffffffcc00707947 */ /* 0x000fea000383ffff */
.L_x_29:
[-C--:B------:R-:W-:Y:S02]  /*5390*/  MOV R28, R13.reuse ;  /* 0x0000000d001c7202 */ /* 0x080fe40000000f00 */
[----:B-1----:R-:W-:-:S07]  /*53a0*/  MOV R29, R13 ;  /* 0x0000000d001d7202 */ /* 0x002fce0000000f00 */
.L_x_72:
[----:B-1----:R1:W2:Y:S02]  /*53b0*/  SYNCS.PHASECHK.TRANS64.TRYWAIT P1, [R2+URZ+0x28], R29 ;  /* 0x0000281d020075a7 */ /* 0x0022a400080211ff */
[----:B--2---:R-:W-:Y:S05]  /*53c0*/  @!P1 NANOSLEEP.SYNCS 0x989680 ;  /* 0x009896800000995d */ /* 0x004fea0003900000 */
[----:B------:R-:W2:Y:S02]  /*53d0*/  @!P1 SYNCS.PHASECHK.TRANS64 P1, [R2+URZ+0x28], R29 ;  /* 0x0000281d020095a7 */ /* 0x000ea400080210ff */
[----:B--2---:R-:W-:Y:S05]  /*53e0*/  @!P1 BRA `(.L_x_72) ;  /* 0xfffffffc00f09947 */ /* 0x004fea000383ffff */
[----:B------:R-:W-:Y:S05]  /*53f0*/  BRA `(.L_x_73) ;  /* 0xffffffcc00cc7947 */ /* 0x000fea000383ffff */
.L_x_30:
[-C--:B------:R-:W-:Y:S02]  /*5400*/  MOV R28, R13.reuse ;  /* 0x0000000d001c7202 */ /* 0x080fe40000000f00 */
[----:B------:R-:W-:-:S07]  /*5410*/  MOV R29, R13 ;  /* 0x0000000d001d7202 */ /* 0x000fce0000000f00 */
.L_x_74:
[----:B-1----:R1:W2:Y:S02]  /*5420*/  SYNCS.PHASECHK.TRANS64.TRYWAIT P0, [R4+URZ+0x28], R29 ;  /* 0x0000281d040075a7 */ /* 0x0022a400080011ff */
[----:B--2---:R-:W-:Y:S05]  /*5430*/  @!P0 NANOSLEEP.SYNCS 0x989680 ;  /* 0x009896800000895d */ /* 0x004fea0003900000 */
[----:B------:R-:W2:Y:S02]  /*5440*/  @!P0 SYNCS.PHASECHK.TRANS64 P0, [R4+URZ+0x28], R29 ;  /* 0x0000281d040085a7 */ /* 0x000ea400080010ff */
[----:B--2---:R-:W-:Y:S05]  /*5450*/  @!P0 BRA `(.L_x_74) ;  /* 0xfffffffc00f08947 */ /* 0x004fea000383ffff */
[----:B------:R-:W-:Y:S05]  /*5460*/  BRA `(.L_x_75) ;  /* 0xffffffd000347947 */ /* 0x000fea000383ffff */
.L_x_31:
[-C--:B------:R-:W-:Y:S02]  /*5470*/  MOV R28, R7.reuse ;  /* 0x00000007001c7202 */ /* 0x080fe40000000f00 */
[----:B-1----:R-:W-:-:S07]  /*5480*/  MOV R29, R7 ;  /* 0x00000007001d7202 */ /* 0x002fce0000000f00 */
.L_x_76:
[----:B-1----:R1:W2:Y:S02]  /*5490*/  SYNCS.PHASECHK.TRANS64.TRYWAIT P1, [R2+URZ+0x28], R29 ;  /* 0x0000281d020075a7 */ /* 0x0022a400080211ff */
[----:B--2---:R-:W-:Y:S05]  /*54a0*/  @!P1 NANOSLEEP.SYNCS 0x989680 ;  /* 0x009896800000995d */ /* 0x004fea0003900000 */
[----:B------:R-:W2:Y:S02]  /*54b0*/  @!P1 SYNCS.PHASECHK.TRANS64 P1, [R2+URZ+0x28], R29 ;  /* 0x0000281d020095a7 */ /* 0x000ea400080210ff */
[----:B--2---:R-:W-:Y:S05]  /*54c0*/  @!P1 BRA `(.L_x_76) ;  /* 0xfffffffc00f09947 */ /* 0x004fea000383ffff */
[----:B------:R-:W-:Y:S05]  /*54d0*/  BRA `(.L_x_77) ;  /* 0xffffffd000c47947 */ /* 0x000fea000383ffff */
.L_x_32:
[-C--:B------:R-:W-:Y:S02]  /*54e0*/  MOV R28, R7.reuse ;  /* 0x00000007001c7202 */ /* 0x080fe40000000f00 */
[----:B------:R-:W-:-:S07]  /*54f0*/  MOV R29, R7 ;  /* 0x00000007001d7202 */ /* 0x000fce0000000f00 */
.L_x_78:
[----:B-1----:R1:W2:Y:S02]  /*5500*/  SYNCS.PHASECHK.TRANS64.TRYWAIT P1, [R4+URZ+0x28], R29 ;  /* 0x0000281d040075a7 */ /* 0x0022a400080211ff */
[----:B--2---:R-:W-:Y:S05]  /*5510*/  @!P1 NANOSLEEP.SYNCS 0x989680 ;  /* 0x009896800000995d */ /* 0x004fea0003900000 */
[----:B------:R-:W2:Y:S02]  /*5520*/  @!P1 SYNCS.PHASECHK.TRANS64 P1, [R4+URZ+0x28], R29 ;  /* 0x0000281d040095a7 */ /* 0x000ea400080210ff */
[----:B--2---:R-:W-:Y:S05]  /*5530*/  @!P1 BRA `(.L_x_78) ;  /* 0xfffffffc00f09947 */ /* 0x004fea000383ffff */
[----:B------:R-:W-:Y:S05]  /*5540*/  BRA `(.L_x_79) ;  /* 0xffffffd400207947 */ /* 0x000fea000383ffff */
.L_x_33:
[-C--:B------:R-:W-:Y:S02]  /*5550*/  MOV R28, R13.reuse ;  /* 0x0000000d001c7202 */ /* 0x080fe40000000f00 */
[----:B-1----:R-:W-:-:S07]  /*5560*/  MOV R29, R13 ;  /* 0x0000000d001d7202 */ /* 0x002fce0000000f00 */
.L_x_80:
[----:B-1----:R1:W2:Y:S02]  /*5570*/  SYNCS.PHASECHK.TRANS64.TRYWAIT P1, [R2+URZ+0x28], R29 ;  /* 0x0000281d020075a7 */ /* 0x0022a400080211ff */
[----:B--2---:R-:W-:Y:S05]  /*5580*/  @!P1 NANOSLEEP.SYNCS 0x989680 ;  /* 0x009896800000995d */ /* 0x004fea0003900000 */
[----:B------:R-:W2:Y:S02]  /*5590*/  @!P1 SYNCS.PHASECHK.TRANS64 P1, [R2+URZ+0x28], R29 ;  /* 0x0000281d020095a7 */ /* 0x000ea400080210ff */
[----:B--2---:R-:W-:Y:S05]  /*55a0*/  @!P1 BRA `(.L_x_80) ;  /* 0xfffffffc00f09947 */ /* 0x004fea000383ffff */
[----:B------:R-:W-:Y:S05]  /*55b0*/  BRA `(.L_x_81) ;  /* 0xffffffd4007c7947 */ /* 0x000fea000383ffff */
.L_x_34:
[-C--:B------:R-:W-:Y:S02]  /*55c0*/  MOV R28, R13.reuse ;  /* 0x0000000d001c7202 */ /* 0x080fe40000000f00 */
[----:B------:R-:W-:-:S07]  /*55d0*/  MOV R29, R13 ;  /* 0x0000000d001d7202 */ /* 0x000fce0000000f00 */
.L_x_82:
[----:B-1----:R1:W2:Y:S02]  /*55e0*/  SYNCS.PHASECHK.TRANS64.TRYWAIT P0, [R4+URZ+0x28], R29 ;  /* 0x0000281d040075a7 */ /* 0x0022a400080011ff */
[----:B--2---:R-:W-:Y:S05]  /*55f0*/  @!P0 NANOSLEEP.SYNCS 0x989680 ;  /* 0x009896800000895d */ /* 0x004fea0003900000 */
[----:B------:R-:W2:Y:S02]  /*5600*/  @!P0 SYNCS.PHASECHK.TRANS64 P0, [R4+URZ+0x28], R29 ;  /* 0x0000281d040085a7 */ /* 0x000ea400080010ff */
[----:B--2---:R-:W-:Y:S05]  /*5610*/  @!P0 BRA `(.L_x_82) ;  /* 0xfffffffc00f08947 */ /* 0x004fea000383ffff */
[----:B------:R-:W-:Y:S05]  /*5620*/  BRA `(.L_x_83) ;  /* 0xffffffd400e47947 */ /* 0x000fea000383ffff */
.L_x_35:
[-C--:B------:R-:W-:Y:S02]  /*5630*/  MOV R28, R7.reuse ;  /* 0x00000007001c7202 */ /* 0x080fe40000000f00 */
[----:B-1----:R-:W-:-:S07]  /*5640*/  MOV R29, R7 ;  /* 0x00000007001d7202 */ /* 0x002fce0000000f00 */
.L_x_84:
[----:B-1----:R1:W2:Y:S02]  /*5650*/  SYNCS.PHASECHK.TRANS64.TRYWAIT P1, [R2+URZ+0x28], R29 ;  /* 0x0000281d020075a7 */ /* 0x0022a400080211ff */
[----:B--2---:R-:W-:Y:S05]  /*5660*/  @!P1 NANOSLEEP.SYNCS 0x989680 ;  /* 0x009896800000995d */ /* 0x004fea0003900000 */
[----:B------:R-:W2:Y:S02]  /*5670*/  @!P1 SYNCS.PHASECHK.TRANS64 P1, [R2+URZ+0x28], R29 ;  /* 0x0000281d020095a7 */ /* 0x000ea400080210ff */
[----:B--2---:R-:W-:Y:S05]  /*5680*/  @!P1 BRA `(.L_x_84) ;  /* 0xfffffffc00f09947 */ /* 0x004fea000383ffff */
[----:B------:R-:W-:Y:S05]  /*5690*/  BRA `(.L_x_85) ;  /* 0xffffffd800747947 */ /* 0x000fea000383ffff */
.L_x_36:
[-C--:B------:R-:W-:Y:S02]  /*56a0*/  MOV R28, R7.reuse ;  /* 0x00000007001c7202 */ /* 0x080fe40000000f00 */
[----:B------:R-:W-:-:S07]  /*56b0*/  MOV R29, R7 ;  /* 0x00000007001d7202 */ /* 0x000fce0000000f00 */
.L_x_86:
[----:B-1----:R1:W2:Y:S02]  /*56c0*/  SYNCS.PHASECHK.TRANS64.TRYWAIT P1, [R4+URZ+0x28], R29 ;  /* 0x0000281d040075a7 */ /* 0x0022a400080211ff */
[----:B--2---:R-:W-:Y:S05]  /*56d0*/  @!P1 NANOSLEEP.SYNCS 0x989680 ;  /* 0x009896800000995d */ /* 0x004fea0003900000 */
[----:B------:R-:W2:Y:S02]  /*56e0*/  @!P1 SYNCS.PHASECHK.TRANS64 P1, [R4+URZ+0x28], R29 ;  /* 0x0000281d040095a7 */ /* 0x000ea400080210ff */
[----:B--2---:R-:W-:Y:S05]  /*56f0*/  @!P1 BRA `(.L_x_86) ;  /* 0xfffffffc00f09947 */ /* 0x004fea000383ffff */
[----:B------:R-:W-:Y:S05]  /*5700*/  BRA `(.L_x_87) ;  /* 0xffffffd800d07947 */ /* 0x000fea000383ffff */
.L_x_37:
[-C--:B------:R-:W-:Y:S02]  /*5710*/  MOV R28, R13.reuse ;  /* 0x0000000d001c7202 */ /* 0x080fe40000000f00 */
[----:B-1----:R-:W-:-:S07]  /*5720*/  MOV R29, R13 ;  /* 0x0000000d001d7202 */ /* 0x002fce0000000f00 */
.L_x_88:
[----:B-1----:R1:W2:Y:S02]  /*5730*/  SYNCS.PHASECHK.TRANS64.TRYWAIT P1, [R2+URZ+0x28], R29 ;  /* 0x0000281d020075a7 */ /* 0x0022a400080211ff */
[----:B--2---:R-:W-:Y:S05]  /*5740*/  @!P1 NANOSLEEP.SYNCS 0x989680 ;  /* 0x009896800000995d */ /* 0x004fea0003900000 */
[----:B------:R-:W2:Y:S02]  /*5750*/  @!P1 SYNCS.PHASECHK.TRANS64 P1, [R2+URZ+0x28], R29 ;  /* 0x0000281d020095a7 */ /* 0x000ea400080210ff */
[----:B--2---:R-:W-:Y:S05]  /*5760*/  @!P1 BRA `(.L_x_88) ;  /* 0xfffffffc00f09947 */ /* 0x004fea000383ffff */
[----:B------:R-:W-:Y:S05]  /*5770*/  BRA `(.L_x_89) ;  /* 0xffffffdc002c7947 */ /* 0x000fea000383ffff */
.L_x_38:
[-C--:B------:R-:W-:Y:S02]  /*5780*/  MOV R28, R13.reuse ;  /* 0x0000000d001c7202 */ /* 0x080fe40000000f00 */
[----:B------:R-:W-:-:S07]  /*5790*/  MOV R29, R13 ;  /* 0x0000000d001d7202 */ /* 0x000fce0000000f00 */
.L_x_90:
[----:B-1----:R1:W2:Y:S02]  /*57a0*/  SYNCS.PHASECHK.TRANS64.TRYWAIT P0, [R4+URZ+0x28], R29 ;  /* 0x0000281d040075a7 */ /* 0x0022a400080011ff */
[----:B--2---:R-:W-:Y:S05]  /*57b0*/  @!P0 NANOSLEEP.SYNCS 0x989680 ;  /* 0x009896800000895d */ /* 0x004fea0003900000 */
[----:B------:R-:W2:Y:S02]  /*57c0*/  @!P0 SYNCS.PHASECHK.TRANS64 P0, [R4+URZ+0x28], R29 ;  /* 0x0000281d040085a7 */ /* 0x000ea400080010ff */
[----:B--2---:R-:W-:Y:S05]  /*57d0*/  @!P0 BRA `(.L_x_90) ;  /* 0xfffffffc00f08947 */ /* 0x004fea000383ffff */
[----:B------:R-:W-:Y:S05]  /*57e0*/  BRA `(.L_x_91) ;  /* 0xffffffdc00907947 */ /* 0x000fea000383ffff */
.L_x_39:
[----:B-1----:R-:W-:-:S07]  /*57f0*/  MOV R4, R5 ;  /* 0x0000000500047202 */ /* 0x002fce0000000f00 */
.L_x_92:
[----:B-1----:R1:W2:Y:S02]  /*5800*/  SYNCS.PHASECHK.TRANS64.TRYWAIT P1, [R2+URZ+0x28], R5 ;  /* 0x00002805020075a7 */ /* 0x0022a400080211ff */
[----:B--2---:R-:W-:Y:S05]  /*5810*/  @!P1 NANOSLEEP.SYNCS 0x989680 ;  /* 0x009896800000995d */ /* 0x004fea0003900000 */
[----:B------:R-:W2:Y:S02]  /*5820*/  @!P1 SYNCS.PHASECHK.TRANS64 P1, [R2+URZ+0x28], R5 ;  /* 0x00002805020095a7 */ /* 0x000ea400080210ff */
[----:B--2---:R-:W-:Y:S05]  /*5830*/  @!P1 BRA `(.L_x_92) ;  /* 0xfffffffc00f09947 */ /* 0x004fea000383ffff */
[----:B------:R-:W-:Y:S05]  /*5840*/  BRA `(.L_x_93) ;  /* 0xffffffe000287947 */ /* 0x000fea000383ffff */
.L_x_40:
[----:B------:R-:W-:-:S07]  /*5850*/  MOV R2, R3 ;  /* 0x0000000300027202 */ /* 0x000fce0000000f00 */
.L_x_94:
[----:B-1----:R1:W2:Y:S02]  /*5860*/  SYNCS.PHASECHK.TRANS64.TRYWAIT P1, [R4+URZ+0x28], R3 ;  /* 0x00002803040075a7 */ /* 0x0022a400080211ff */
[----:B--2---:R-:W-:Y:S05]  /*5870*/  @!P1 NANOSLEEP.SYNCS 0x989680 ;  /* 0x009896800000995d */ /* 0x004fea0003900000 */
[----:B------:R-:W2:Y:S02]  /*5880*/  @!P1 SYNCS.PHASECHK.TRANS64 P1, [R4+URZ+0x28], R3 ;  /* 0x00002803040095a7 */ /* 0x000ea400080210ff */
[----:B--2---:R-:W-:Y:S05]  /*5890*/  @!P1 BRA `(.L_x_94) ;  /* 0xfffffffc00f09947 */ /* 0x004fea000383ffff */
[----:B------:R-:W-:Y:S05]  /*58a0*/  BRA `(.L_x_95) ;  /* 0xffffffe000887947 */ /* 0x000fea000383ffff */
.L_x_41:
[-C--:B------:R-:W-:Y:S02]  /*58b0*/  MOV R20, R3.reuse ;  /* 0x0000000300147202 */ /* 0x080fe40000000f00 */
[----:B------:R-:W-:-:S07]  /*58c0*/  MOV R21, R3 ;  /* 0x0000000300157202 */ /* 0x000fce0000000f00 */
.L_x_96:
[----:B-1----:R1:W2:Y:S02]  /*58d0*/  SYNCS.PHASECHK.TRANS64.TRYWAIT P0, [R2+URZ+0x28], R21 ;  /* 0x00002815020075a7 */ /* 0x0022a400080011ff */
[----:B--2---:R-:W-:Y:S05]  /*58e0*/  @!P0 NANOSLEEP.SYNCS 0x989680 ;  /* 0x009896800000895d */ /* 0x004fea0003900000 */
[----:B------:R-:W2:Y:S02]  /*58f0*/  @!P0 SYNCS.PHASECHK.TRANS64 P0, [R2+URZ+0x28], R21 ;  /* 0x00002815020085a7 */ /* 0x000ea400080010ff */
[----:B--2---:R-:W-:Y:S05]  /*5900*/  @!P0 BRA `(.L_x_96) ;  /* 0xfffffffc00f08947 */ /* 0x004fea000383ffff */
[----:B------:R-:W-:Y:S05]  /*5910*/  BRA `(.L_x_97) ;  /* 0xffffffe000d47947 */ /* 0x000fea000383ffff */
.L_x_45:
[----:B------:R-:W-:-:S07]  /*5920*/  MOV R4, R5 ;  /* 0x0000000500047202 */ /* 0x000fce0000000f00 */
.L_x_98:
[----:B-1----:R1:W2:Y:S02]  /*5930*/  SYNCS.PHASECHK.TRANS64.TRYWAIT P1, [R2+URZ+0x31478], R5 ;  /* 0x03147805020075a7 */ /* 0x0022a400080211ff */
[----:B--2---:R-:W-:Y:S05]  /*5940*/  @!P1 NANOSLEEP.SYNCS 0x989680 ;  /* 0x009896800000995d */ /* 0x004fea0003900000 */
[----:B------:R-:W2:Y:S02]  /*5950*/  @!P1 SYNCS.PHASECHK.TRANS64 P1, [R2+URZ+0x31478], R5 ;  /* 0x03147805020095a7 */ /* 0x000ea400080210ff */
[----:B--2---:R-:W-:Y:S05]  /*5960*/  @!P1 BRA `(.L_x_98) ;  /* 0xfffffffc00f09947 */ /* 0x004fea000383ffff */
[----:B------:R-:W-:Y:S05]  /*5970*/  BRA `(.L_x_99) ;  /* 0xffffffe8004c7947 */ /* 0x000fea000383ffff */
        .weak           $__internal_0_$__cuda_sm10x_tcgen05_guardrail_trap_col_being_dealloced_not_returned_by_alloc
        .type           $__internal_0_$__cuda_sm10x_tcgen05_guardrail_trap_col_being_dealloced_not_returned_by_alloc,@function
        .size           $__internal_0_$__cuda_sm10x_tcgen05_guardrail_trap_col_being_dealloced_not_returned_by_alloc,($__internal_1_$__cuda_sm10x_tcgen05_guardrail_trap_phase_invalid_during_alloc - $__internal_0_$__cuda_sm10x_tcgen05_guardrail_trap_col_being_dealloced_not_returned_by_alloc)
$__internal_0_$__cuda_sm10x_tcgen05_guardrail_trap_col_being_dealloced_not_returned_by_alloc:
[----:B------:R-:W-:Y:S05]  /*5980*/  BPT.TRAP 0x1 ;  /* 0x000000040000795c */ /* 0x000fea0000300000 */
[----:B------:R-:W-:-:S04]  /*5990*/  HFMA2 R3, -RZ, RZ, 0, 0 ;  /* 0x00000000ff037431 */ /* 0x000fc800000001ff */
[----:B------:R-:W-:Y:S05]  /*59a0*/  RET.REL.NODEC R2 `(_ZN9deep_gemm24sm100_fp8_gemm_1d1d_implILN4cute4UMMA5MajorE0ELS3_0ELj0ELj7168ELj2048ELj128ELj128ELj128ELj1ELj128ELj128ELj128ELj5ELj128ELj128ELj1ELb0ELj140ELNS_8GemmTypeE0ELb0EN7cutlass10bfloat16_tENS_16EpilogueIdentityEEEvPijjj14CUtensorMap_stS9_S9_S9_S9_) ;  /* 0xffffffa402947950 */ /* 0x000fea0003c3ffff */
        .weak           $__internal_1_$__cuda_sm10x_tcgen05_guardrail_trap_phase_invalid_during_alloc
        .type           $__internal_1_$__cuda_sm10x_tcgen05_guardrail_trap_phase_invalid_during_alloc,@function
        .size           $__internal_1_$__cuda_sm10x_tcgen05_guardrail_trap_phase_invalid_during_alloc,($__internal_2_$__cuda_sm10x_tcgen05_guardrail_trap_unallocated_columns_being_dealloced - $__internal_1_$__cuda_sm10x_tcgen05_guardrail_trap_phase_invalid_during_alloc)
$__internal_1_$__cuda_sm10x_tcgen05_guardrail_trap_phase_invalid_during_alloc:
[----:B------:R-:W-:Y:S05]  /*59b0*/  BPT.TRAP 0x1 ;  /* 0x000000040000795c */ /* 0x000fea0000300000 */
[----:B------:R-:W-:-:S04]  /*59c0*/  MOV R5, 0x0 ;  /* 0x0000000000057802 */ /* 0x000fc80000000f00 */
[----:B------:R-:W-:Y:S05]  /*59d0*/  RET.REL.NODEC R4 `(_ZN9deep_gemm24sm100_fp8_gemm_1d1d_implILN4cute4UMMA5MajorE0ELS3_0ELj0ELj7168ELj2048ELj128ELj128ELj128ELj1ELj128ELj128ELj128ELj5ELj128ELj128ELj1ELb0ELj140ELNS_8GemmTypeE0ELb0EN7cutlass10bfloat16_tENS_16EpilogueIdentityEEEvPijjj14CUtensorMap_stS9_S9_S9_S9_) ;  /* 0xffffffa404887950 */ /* 0x000fea0003c3ffff */
        .weak           $__internal_2_$__cuda_sm10x_tcgen05_guardrail_trap_unallocated_columns_being_dealloced
        .type           $__internal_2_$__cuda_sm10x_tcgen05_guardrail_trap_unallocated_columns_being_dealloced,@function
        .size           $__internal_2_$__cuda_sm10x_tcgen05_guardrail_trap_unallocated_columns_being_dealloced,($__internal_3_$__cuda_sm20_div_u16 - $__internal_2_$__cuda_sm10x_tcgen05_guardrail_trap_unallocated_columns_being_dealloced)
$__internal_2_$__cuda_sm10x_tcgen05_guardrail_trap_unallocated_columns_being_dealloced:
[----:B------:R-:W-:Y:S05]  /*59e0*/  BPT.TRAP 0x1 ;  /* 0x000000040000795c */ /* 0x000fea0000300000 */
[----:B------:R-:W-:-:S04]  /*59f0*/  HFMA2 R3, -RZ, RZ, 0, 0 ;  /* 0x00000000ff037431 */ /* 0x000fc800000001ff */
[----:B------:R-:W-:Y:S05]  /*5a00*/  RET.REL.NODEC R2 `(_ZN9deep_gemm24sm100_fp8_gemm_1d1d_implILN4cute4UMMA5MajorE0ELS3_0ELj0ELj7168ELj2048ELj128ELj128ELj128ELj1ELj128ELj128ELj128ELj5ELj128ELj128ELj1ELb0ELj140ELNS_8GemmTypeE0ELb0EN7cutlass10bfloat16_tENS_16EpilogueIdentityEEEvPijjj14CUtensorMap_stS9_S9_S9_S9_) ;  /* 0xffffffa4027c7950 */ /* 0x000fea0003c3ffff */
        .weak           $__internal_3_$__cuda_sm20_div_u16
        .type           $__internal_3_$__cuda_sm20_div_u16,@function
        .size           $__internal_3_$__cuda_sm20_div_u16,(.L_x_104 - $__internal_3_$__cuda_sm20_div_u16)
$__internal_3_$__cuda_sm20_div_u16:
[----:B------:R-:W1:Y:S01]  /*5a10*/  I2F.U16 R6, R49 ;  /* 0x0000003100067306 */ /* 0x000e620000101000 */
[----:B------:R-:W-:Y:S02]  /*5a20*/  IMAD.MOV.U32 R4, RZ, RZ, 0x4b800000 ;  /* 0x4b800000ff047424 */ /* 0x000fe400078e00ff */
[----:B------:R-:W-:Y:S02]  /*5a30*/  HFMA2 R9, -RZ, RZ, 0, 0 ;  /* 0x00000000ff097431 */ /* 0x000fe400000001ff */
[----:B------:R-:W-:-:S03]  /*5a40*/  IMAD.MOV.U32 R8, RZ, RZ, R2 ;  /* 0x000000ffff087224 */ /* 0x000fc600078e0002 */
[----:B------:R-:W-:Y:S01]  /*5a50*/  I2F.U16.RZ R5, R5 ;  /* 0x0000000500057306 */ /* 0x000fe2000010d000 */
[C---:B-1----:R-:W-:Y:S02]  /*5a60*/  FSETP.GEU.AND P1, PT, |R6|.reuse, 1.175494350822287508e-38, PT ;  /* 0x008000000600780b */ /* 0x042fe40003f2e200 */
[----:B------:R-:W-:Y:S02]  /*5a70*/  FSETP.GT.AND P3, PT, |R6|, 8.50705917302346158658e+37, PT ;  /* 0x7e8000000600780b */ /* 0x000fe40003f64200 */
[----:B------:R-:W-:Y:S02]  /*5a80*/  FSEL R4, R4, 1, !P1 ;  /* 0x3f80000004047808 */ /* 0x000fe40004800000 */
[----:B------:R-:W-:Y:S02]  /*5a90*/  ISETP.NE.U32.AND P1, PT, R49, RZ, PT ;  /* 0x000000ff3100720c */ /* 0x000fe40003f25070 */
[----:B------:R-:W-:-:S05]  /*5aa0*/  FSEL R7, R4, 0.25, !P3 ;  /* 0x3e80000004077808 */ /* 0x000fca0005800000 */
[----:B------:R-:W-:-:S06]  /*5ab0*/  FMUL R4, R6, R7 ;  /* 0x0000000706047220 */ /* 0x000fcc0000400000 */
[----:B------:R-:W1:Y:S02]  /*5ac0*/  MUFU.RCP R4, R4 ;  /* 0x0000000400047308 */ /* 0x000e640000001000 */
[----:B-1----:R-:W-:-:S04]  /*5ad0*/  FMUL R6, R7, R4 ;  /* 0x0000000407067220 */ /* 0x002fc80000400000 */
[----:B------:R-:W-:-:S04]  /*5ae0*/  VIADD R6, R6, 0x2 ;  /* 0x0000000206067836 */ /* 0x000fc80000000000 */
[----:B------:R-:W-:-:S04]  /*5af0*/  FMUL.RZ R6, R5, R6 ;  /* 0x0000000605067220 */ /* 0x000fc8000040c000 */
[----:B------:R-:W1:Y:S02]  /*5b00*/  F2I.U32.TRUNC.NTZ R48, R6 ;  /* 0x0000000600307305 */ /* 0x000e64000020f000 */
[----:B-1----:R-:W-:Y:S02]  /*5b10*/  LOP3.LUT R48, R48, 0xffff, RZ, 0xc0, !PT ;  /* 0x0000ffff30307812 */ /* 0x002fe400078ec0ff */
[----:B------:R-:W-:Y:S01]  /*5b20*/  @!P1 MOV R48, 0xffffffff ;  /* 0xffffffff00309802 */ /* 0x000fe20000000f00 */
[----:B------:R-:W-:Y:S06]  /*5b30*/  RET.REL.NODEC R8 `(_ZN9deep_gemm24sm100_fp8_gemm_1d1d_implILN4cute4UMMA5MajorE0ELS3_0ELj0ELj7168ELj2048ELj128ELj128ELj128ELj1ELj128ELj128ELj128ELj5ELj128ELj128ELj1ELb0ELj140ELNS_8GemmTypeE0ELb0EN7cutlass10bfloat16_tENS_16EpilogueIdentityEEEvPijjj14CUtensorMap_stS9_S9_S9_S9_) ;  /* 0xffffffa408307950 */ /* 0x000fec0003c3ffff */
.L_x_100:
[----:B------:R-:W-:-:S00]  /*5b40*/  BRA `(.L_x_100) ;  /* 0xfffffffc00fc7947 */ /* 0x000fc0000383ffff */
[----:B------:R-:W-:-:S00]  /*5b50*/  NOP ;  /* 0x0000000000007918 */ /* 0x000fc00000000000 */
        /* <DEDUP_REMOVED lines=10> */
.L_x_104:


//--------------------- .nv.shared._ZN9deep_gemm24sm100_fp8_gemm_1d1d_implILN4cute4UMMA5MajorE0ELS3_0ELj0ELj7168ELj2048ELj128ELj128ELj128ELj1ELj128ELj128ELj128ELj5ELj128ELj128ELj1ELb0ELj140ELNS_8GemmTypeE0ELb0EN7cutlass10bfloat16_tENS_16EpilogueIdentityEEEvPijjj14CUtensorMap_stS9_S9_S9_S9_ --------------------------
	.section	.nv.shared._ZN9deep_gemm24sm100_fp8_gemm_1d1d_implILN4cute4UMMA5MajorE0ELS3_0ELj0ELj7168ELj2048ELj128ELj128ELj128ELj1ELj128ELj128ELj128ELj5ELj128ELj128ELj1ELb0ELj140ELNS_8GemmTypeE0ELb0EN7cutlass10bfloat16_tENS_16EpilogueIdentityEEEvPijjj14CUtensorMap_stS9_S9_S9_S9_,"aw",@nobits
	.sectionflags	@""
	.align	1024
	.zero		1024


//--------------------- .nv.shared.reserved.0     --------------------------
	.section	.nv.shared.reserved.0,"aw",@nobits
	.align	8
	.weak		__nv_reservedSMEM_offset_0_alias
	.size		__nv_reservedSMEM_offset_0_alias, 0, 64
	.other		__nv_reservedSMEM_offset_0_alias,@"STO_CUDA_RESERVED_SHARED STV_DEFAULT"
__nv_reservedSMEM_offset_0_alias:
	.zero		0
.nv.shared.reserved.0:
	.zero		64
	.weak		__nv_reservedSMEM_allocation_phase
	.type		__nv_reservedSMEM_allocation_phase,@object
	.size		__nv_reservedSMEM_allocation_phase,(.L_0 - __nv_reservedSMEM_allocation_phase)
__nv_reservedSMEM_allocation_phase:
	.zero		1
.L_0:
	.zero		7
	.weak		__nv_reservedSMEM_devtool_atexit_pc
	.type		__nv_reservedSMEM_devtool_atexit_pc,@object
	.size		__nv_reservedSMEM_devtool_atexit_pc,(__nv_reservedSMEM_allocation_mask - __nv_reservedSMEM_devtool_atexit_pc)
__nv_reservedSMEM_devtool_atexit_pc:
	.zero		8
	.weak		__nv_reservedSMEM_allocation_mask
	.type		__nv_reservedSMEM_allocation_mask,@object
	.size		__nv_reservedSMEM_allocation_mask,(.L_2 - __nv_reservedSMEM_allocation_mask)
__nv_reservedSMEM_allocation_mask:
	.zero		4
.L_2:


//--------------------- .nv.global                --------------------------
	.section	.nv.global,"aw",@nobits
.nv.global:
	.type		_ZN47_INTERNAL_31ebd01b_9_kernel_cu_79a8b39d_28969784cute1_E,@object
	.size		_ZN47_INTERNAL_31ebd01b_9_kernel_cu_79a8b39d_28969784cute1_E,(_ZN47_INTERNAL_31ebd01b_9_kernel_cu_79a8b39d_28969784cuda3std3__45__cpo6cbeginE - _ZN47_INTERNAL_31ebd01b_9_kernel_cu_79a8b39d_28969784cute1_E)
_ZN47_INTERNAL_31ebd01b_9_kernel_cu_79a8b39d_28969784cute1_E:
	.zero		1
	.type		_ZN47_INTERNAL_31ebd01b_9_kernel_cu_79a8b39d_28969784cuda3std3__45__cpo6cbeginE,@object
	.size		_ZN47_INTERNAL_31ebd01b_9_kernel_cu_79a8b39d_28969784cuda3std3__45__cpo6cbeginE,(_ZN47_INTERNAL_31ebd01b_9_kernel_cu_79a8b39d_28969784cuda3std3__48in_placeE - _ZN47_INTERNAL_31ebd01b_9_kernel_cu_79a8b39d_28969784cuda3std3__45__cpo6cbeginE)
_ZN47_INTERNAL_31ebd01b_9_kernel_cu_79a8b39d_28969784cuda3std3__45__cpo6cbeginE:
	.zero		1
	.type		_ZN47_INTERNAL_31ebd01b_9_kernel_cu_79a8b39d_28969784cuda3std3__48in_placeE,@object
	.size		_ZN47_INTERNAL_31ebd01b_9_kernel_cu_79a8b39d_28969784cuda3std3__48in_placeE,(_ZN47_INTERNAL_31ebd01b_9_kernel_cu_79a8b39d_28969784cuda3std6ranges3__45__cpo9iter_moveE - _ZN47_INTERNAL_31ebd01b_9_kernel_cu_79a8b39d_28969784cuda3std3__48in_placeE)
_ZN47_INTERNAL_31ebd01b_9_kernel_cu_79a8b39d_28969784cuda3std3__48in_placeE:
	.zero		1
	.type		_ZN47_INTERNAL_31ebd01b_9_kernel_cu_79a8b39d_28969784cuda3std6ranges3__45__cpo9iter_moveE,@object
	.size		_ZN47_INTERNAL_31ebd01b_9_kernel_cu_79a8b39d_28969784cuda3std6ranges3__45__cpo9iter_moveE,(_ZN47_INTERNAL_31ebd01b_9_kernel_cu_79a8b39d_28969784cuda3std3__45__cpo5beginE - _ZN47_INTERNAL_31ebd01b_9_kernel_cu_79a8b39d_28969784cuda3std6ranges3__45__cpo9iter_moveE)
_ZN47_INTERNAL_31ebd01b_9_kernel_cu_79a8b39d_28969784cuda3std6ranges3__45__cpo9iter_moveE:
	.zero		1
	.type		_ZN47_INTERNAL_31ebd01b_9_kernel_cu_79a8b39d_28969784cuda3std3__45__cpo5beginE,@object
	.size		_ZN47_INTERNAL_31ebd01b_9_kernel_cu_79a8b39d_28969784cuda3std3__45__cpo5beginE,(_ZN47_INTERNAL_31ebd01b_9_kernel_cu_79a8b39d_28969784cuda3std3__449_GLOBAL__N__31ebd01b_9_kernel_cu_79a8b39d_28969786ignoreE - _ZN47_INTERNAL_31ebd01b_9_kernel_cu_79a8b39d_28969784cuda3std3__45__cpo5beginE)
_ZN47_INTERNAL_31ebd01b_9_kernel_cu_79a8b39d_28969784cuda3std3__45__cpo5beginE:
	.zero		1
	.type		_ZN47_INTERNAL_31ebd01b_9_kernel_cu_79a8b39d_28969784cuda3std3__449_GLOBAL__N__31ebd01b_9_kernel_cu_79a8b39d_28969786ignoreE,@object
	.size		_ZN47_INTERNAL_31ebd01b_9_kernel_cu_79a8b39d_28969784cuda3std3__449_GLOBAL__N__31ebd01b_9_kernel_cu_79a8b39d_28969786ignoreE,(_ZN47_INTERNAL_31ebd01b_9_kernel_cu_79a8b39d_28969784cute7productE - _ZN47_INTERNAL_31ebd01b_9_kernel_cu_79a8b39d_28969784cuda3std3__449_GLOBAL__N__31ebd01b_9_kernel_cu_79a8b39d_28969786ignoreE)
_ZN47_INTERNAL_31ebd01b_9_kernel_cu_79a8b39d_28969784cuda3std3__449_GLOBAL__N__31ebd01b_9_kernel_cu_79a8b39d_28969786ignoreE:
	.zero		1
	.type		_ZN47_INTERNAL_31ebd01b_9_kernel_cu_79a8b39d_28969784cute7productE,@object
	.size		_ZN47_INTERNAL_31ebd01b_9_kernel_cu_79a8b39d_28969784cute7productE,(_ZN47_INTERNAL_31ebd01b_9_kernel_cu_79a8b39d_28969784cuda3std3__45__cpo3endE - _ZN47_INTERNAL_31ebd01b_9_kernel_cu_79a8b39d_28969784cute7productE)
_ZN47_INTERNAL_31ebd01b_9_kernel_cu_79a8b39d_28969784cute7productE:
	.zero		1
	.type		_ZN47_INTERNAL_31ebd01b_9_kernel_cu_79a8b39d_28969784cuda3std3__45__cpo3endE,@object
	.size		_ZN47_INTERNAL_31ebd01b_9_kernel_cu_79a8b39d_28969784cuda3std3__45__cpo3endE,(_ZN47_INTERNAL_31ebd01b_9_kernel_cu_79a8b39d_28969784cuda3std3__419piecewise_constructE - _ZN47_INTERNAL_31ebd01b_9_kernel_cu_79a8b39d_28969784cuda3std3__45__cpo3endE)
_ZN47_INTERNAL_31ebd01b_9_kernel_cu_79a8b39d_28969784cuda3std3__45__cpo3endE:
	.zero		1
	.type		_ZN47_INTERNAL_31ebd01b_9_kernel_cu_79a8b39d_28969784cuda3std3__419piecewise_constructE,@object
	.size		_ZN47_INTERNAL_31ebd01b_9_kernel_cu_79a8b39d_28969784cuda3std3__419piecewise_constructE,(_ZN47_INTERNAL_31ebd01b_9_kernel_cu_79a8b39d_28969784cuda3std3__45__cpo4cendE - _ZN47_INTERNAL_31ebd01b_9_kernel_cu_79a8b39d_28969784cuda3std3__419piecewise_constructE)
_ZN47_INTERNAL_31ebd01b_9_kernel_cu_79a8b39d_28969784cuda3std3__419piecewise_constructE:
	.zero		1
	.type		_ZN47_INTERNAL_31ebd01b_9_kernel_cu_79a8b39d_28969784cuda3std3__45__cpo4cendE,@object
	.size		_ZN47_INTERNAL_31ebd01b_9_kernel_cu_79a8b39d_28969784cuda3std3__45__cpo4cendE,(_ZN47_INTERNAL_31ebd01b_9_kernel_cu_79a8b39d_28969784cuda3std6ranges3__45__cpo4swapE - _ZN47_INTERNAL_31ebd01b_9_kernel_cu_79a8b39d_28969784cuda3std3__45__cpo4cendE)
_ZN47_INTERNAL_31ebd01b_9_kernel_cu_79a8b39d_28969784cuda3std3__45__cpo4cendE:
	.zero		1
	.type		_ZN47_INTERNAL_31ebd01b_9_kernel_cu_79a8b39d_28969784cuda3std6ranges3__45__cpo4swapE,@object
	.size		_ZN47_INTERNAL_31ebd01b_9_kernel_cu_79a8b39d_28969784cuda3std6ranges3__45__cpo4swapE,(.L_10 - _ZN47_INTERNAL_31ebd01b_9_kernel_cu_79a8b39d_28969784cuda3std6ranges3__45__cpo4swapE)
_ZN47_INTERNAL_31ebd01b_9_kernel_cu_79a8b39d_28969784cuda3std6ranges3__45__cpo4swapE:
	.zero		1
.L_10:


//--------------------- .nv.constant0._ZN9deep_gemm24sm100_fp8_gemm_1d1d_implILN4cute4UMMA5MajorE0ELS3_0ELj0ELj7168ELj2048ELj128ELj128ELj128ELj1ELj128ELj128ELj128ELj5ELj128ELj128ELj1ELb0ELj140ELNS_8GemmTypeE0ELb0EN7cutlass10bfloat16_tENS_16EpilogueIdentityEEEvPijjj14CUtensorMap_stS9_S9_S9_S9_ --------------------------
	.section	.nv.constant0._ZN9deep_gemm24sm100_fp8_gemm_1d1d_implILN4cute4UMMA5MajorE0ELS3_0ELj0ELj7168ELj2048ELj128ELj128ELj128ELj1ELj128ELj128ELj128ELj5ELj128ELj128ELj1ELb0ELj140ELNS_8GemmTypeE0ELb0EN7cutlass10bfloat16_tENS_16EpilogueIdentityEEEvPijjj14CUtensorMap_stS9_S9_S9_S9_,"a",@progbits
	.sectionflags	@""
	.align	4
.nv.constant0._ZN9deep_gemm24sm100_fp8_gemm_1d1d_implILN4cute4UMMA5MajorE0ELS3_0ELj0ELj7168ELj2048ELj128ELj128ELj128ELj1ELj128ELj128ELj128ELj5ELj128ELj128ELj1ELb0ELj140ELNS_8GemmTypeE0ELb0EN7cutlass10bfloat16_tENS_16EpilogueIdentityEEEvPijjj14CUtensorMap_stS9_S9_S9_S9_:
	.zero		1600


//--------------------- SYMBOLS --------------------------

	.type		.nv.reservedSmem.offset0,@object
	.size		.nv.reservedSmem.offset0,0x4
	.type		.nv.reservedSmem.cap,@object
	.size		.nv.reservedSmem.cap,0x4
